//
// Generated by NVIDIA NVVM Compiler
//
// Compiler Build ID: CL-36424714
// Cuda compilation tools, release 13.0, V13.0.88
// Based on NVVM 20.0.0
//

.version 9.0
.target sm_100
.address_size 64

	// .globl	_Z18InitialGuessKernelPfPKfS1_S1_fmm
// _ZZ18InitialGuessKernelPfPKfS1_S1_fmmE14measured_cache has been demoted
// _ZZ15PropagateKernelPfPKfS1_S1_S1_S1_S1_fffmmE14fit_diff_cache has been demoted
// _ZZ15PropagateKernelPfPKfS1_S1_S1_S1_S1_fffmmE16inv_length_cache has been demoted
// _ZZ18LogPropagateKernelPfPKfS1_S1_S1_S1_ffmmE14measured_cache has been demoted
// _ZZ18LogPropagateKernelPfPKfS1_S1_S1_S1_ffmmE12fitted_cache has been demoted
// _ZZ18LogPropagateKernelPfPKfS1_S1_S1_S1_ffmmE16inv_length_cache has been demoted

.visible .entry _Z18InitialGuessKernelPfPKfS1_S1_fmm(
	.param .u64 .ptr .align 1 _Z18InitialGuessKernelPfPKfS1_S1_fmm_param_0,
	.param .u64 .ptr .align 1 _Z18InitialGuessKernelPfPKfS1_S1_fmm_param_1,
	.param .u64 .ptr .align 1 _Z18InitialGuessKernelPfPKfS1_S1_fmm_param_2,
	.param .u64 .ptr .align 1 _Z18InitialGuessKernelPfPKfS1_S1_fmm_param_3,
	.param .f32 _Z18InitialGuessKernelPfPKfS1_S1_fmm_param_4,
	.param .u64 _Z18InitialGuessKernelPfPKfS1_S1_fmm_param_5,
	.param .u64 _Z18InitialGuessKernelPfPKfS1_S1_fmm_param_6
)
{
	.reg .pred 	%p<17>;
	.reg .b32 	%r<38>;
	.reg .b32 	%f<124>;
	.reg .b64 	%rd<116>;
	// demoted variable
	.shared .align 4 .b8 _ZZ18InitialGuessKernelPfPKfS1_S1_fmmE14measured_cache[1024];
	ld.param.u64 	%rd33, [_Z18InitialGuessKernelPfPKfS1_S1_fmm_param_0];
	ld.param.u64 	%rd37, [_Z18InitialGuessKernelPfPKfS1_S1_fmm_param_1];
	ld.param.u64 	%rd34, [_Z18InitialGuessKernelPfPKfS1_S1_fmm_param_2];
	ld.param.u64 	%rd35, [_Z18InitialGuessKernelPfPKfS1_S1_fmm_param_3];
	ld.param.f32 	%f19, [_Z18InitialGuessKernelPfPKfS1_S1_fmm_param_4];
	ld.param.u64 	%rd38, [_Z18InitialGuessKernelPfPKfS1_S1_fmm_param_5];
	ld.param.u64 	%rd36, [_Z18InitialGuessKernelPfPKfS1_S1_fmm_param_6];
	cvta.to.global.u64 	%rd1, %rd37;
	mov.u32 	%r7, %ctaid.x;
	mov.u32 	%r8, %ntid.x;
	mov.u32 	%r1, %tid.x;
	mad.lo.s32 	%r9, %r7, %r8, %r1;
	cvt.u64.u32 	%rd2, %r9;
	mov.u32 	%r2, %ctaid.y;
	shl.b32 	%r10, %r2, 8;
	cvt.u64.u32 	%rd3, %r10;
	sub.s64 	%rd4, %rd38, %rd3;
	min.u64 	%rd5, %rd4, 256;
	cvt.u64.u32 	%rd39, %r1;
	setp.le.u64 	%p1, %rd5, %rd39;
	@%p1 bra 	$L__BB0_2;
	cvt.u32.u64 	%r11, %rd3;
	cvta.to.global.u64 	%rd40, %rd34;
	add.s32 	%r12, %r11, %r1;
	mul.wide.u32 	%rd41, %r12, 4;
	add.s64 	%rd42, %rd40, %rd41;
	ld.global.nc.f32 	%f20, [%rd42];
	max.f32 	%f21, %f20, 0f00000000;
	shl.b32 	%r13, %r1, 2;
	mov.u32 	%r14, _ZZ18InitialGuessKernelPfPKfS1_S1_fmmE14measured_cache;
	add.s32 	%r15, %r14, %r13;
	st.shared.f32 	[%r15], %f21;
$L__BB0_2:
	bar.sync 	0;
	setp.le.u64 	%p2, %rd36, %rd2;
	mov.f32 	%f113, 0f00000000;
	@%p2 bra 	$L__BB0_4;
	cvta.to.global.u64 	%rd43, %rd35;
	shl.b64 	%rd44, %rd2, 2;
	add.s64 	%rd45, %rd43, %rd44;
	ld.global.nc.f32 	%f113, [%rd45];
$L__BB0_4:
	setp.leu.f32 	%p3, %f113, %f19;
	@%p3 bra 	$L__BB0_24;
	and.b64  	%rd6, %rd5, 3;
	setp.eq.s64 	%p4, %rd6, 0;
	mov.f32 	%f123, 0f00000000;
	@%p4 bra 	$L__BB0_17;
	setp.eq.s64 	%p5, %rd4, 0;
	@%p5 bra 	$L__BB0_23;
	setp.lt.u64 	%p6, %rd4, 8;
	mov.f32 	%f123, 0f00000000;
	mov.b64 	%rd115, 0;
	@%p6 bra 	$L__BB0_10;
	and.b64  	%rd115, %rd5, 504;
	cvt.u64.u32 	%rd47, %r2;
	mul.lo.s64 	%rd48, %rd36, %rd47;
	shl.b64 	%rd49, %rd48, 10;
	shl.b64 	%rd50, %rd2, 2;
	add.s64 	%rd51, %rd49, %rd50;
	add.s64 	%rd110, %rd1, %rd51;
	shl.b64 	%rd9, %rd36, 5;
	mov.u32 	%r17, _ZZ18InitialGuessKernelPfPKfS1_S1_fmmE14measured_cache;
	add.s32 	%r37, %r17, 16;
	shl.b64 	%rd10, %rd36, 2;
	mov.f32 	%f123, 0f00000000;
	mov.u64 	%rd111, %rd115;
$L__BB0_9:
	.pragma "nounroll";
	ld.global.nc.f32 	%f27, [%rd110];
	ld.shared.f32 	%f28, [%r37+-16];
	fma.rn.f32 	%f29, %f27, %f28, %f123;
	add.s64 	%rd52, %rd110, %rd10;
	ld.global.nc.f32 	%f30, [%rd52];
	ld.shared.f32 	%f31, [%r37+-12];
	fma.rn.f32 	%f32, %f30, %f31, %f29;
	add.s64 	%rd53, %rd52, %rd10;
	ld.global.nc.f32 	%f33, [%rd53];
	ld.shared.f32 	%f34, [%r37+-8];
	fma.rn.f32 	%f35, %f33, %f34, %f32;
	add.s64 	%rd54, %rd53, %rd10;
	ld.global.nc.f32 	%f36, [%rd54];
	ld.shared.f32 	%f37, [%r37+-4];
	fma.rn.f32 	%f38, %f36, %f37, %f35;
	add.s64 	%rd55, %rd54, %rd10;
	ld.global.nc.f32 	%f39, [%rd55];
	ld.shared.f32 	%f40, [%r37];
	fma.rn.f32 	%f41, %f39, %f40, %f38;
	add.s64 	%rd56, %rd55, %rd10;
	ld.global.nc.f32 	%f42, [%rd56];
	ld.shared.f32 	%f43, [%r37+4];
	fma.rn.f32 	%f44, %f42, %f43, %f41;
	add.s64 	%rd57, %rd56, %rd10;
	ld.global.nc.f32 	%f45, [%rd57];
	ld.shared.f32 	%f46, [%r37+8];
	fma.rn.f32 	%f47, %f45, %f46, %f44;
	add.s64 	%rd58, %rd57, %rd10;
	ld.global.nc.f32 	%f48, [%rd58];
	ld.shared.f32 	%f49, [%r37+12];
	fma.rn.f32 	%f123, %f48, %f49, %f47;
	add.s64 	%rd111, %rd111, -8;
	add.s64 	%rd110, %rd110, %rd9;
	add.s32 	%r37, %r37, 32;
	setp.eq.s64 	%p7, %rd111, 0;
	@%p7 bra 	$L__BB0_10;
	bra.uni 	$L__BB0_9;
$L__BB0_10:
	and.b64  	%rd28, %rd5, 7;
	setp.eq.s64 	%p8, %rd28, 0;
	@%p8 bra 	$L__BB0_23;
	setp.lt.u64 	%p9, %rd28, 4;
	@%p9 bra 	$L__BB0_13;
	add.s64 	%rd59, %rd115, %rd3;
	mad.lo.s64 	%rd60, %rd59, %rd36, %rd2;
	shl.b64 	%rd61, %rd60, 2;
	add.s64 	%rd62, %rd1, %rd61;
	ld.global.nc.f32 	%f50, [%rd62];
	cvt.u32.u64 	%r18, %rd115;
	shl.b32 	%r19, %r18, 2;
	mov.u32 	%r20, _ZZ18InitialGuessKernelPfPKfS1_S1_fmmE14measured_cache;
	add.s32 	%r21, %r20, %r19;
	ld.shared.f32 	%f51, [%r21];
	fma.rn.f32 	%f52, %f50, %f51, %f123;
	shl.b64 	%rd63, %rd36, 2;
	add.s64 	%rd64, %rd62, %rd63;
	ld.global.nc.f32 	%f53, [%rd64];
	ld.shared.f32 	%f54, [%r21+4];
	fma.rn.f32 	%f55, %f53, %f54, %f52;
	add.s64 	%rd65, %rd64, %rd63;
	ld.global.nc.f32 	%f56, [%rd65];
	ld.shared.f32 	%f57, [%r21+8];
	fma.rn.f32 	%f58, %f56, %f57, %f55;
	add.s64 	%rd66, %rd65, %rd63;
	ld.global.nc.f32 	%f59, [%rd66];
	ld.shared.f32 	%f60, [%r21+12];
	fma.rn.f32 	%f123, %f59, %f60, %f58;
	add.s64 	%rd115, %rd115, 4;
$L__BB0_13:
	setp.eq.s64 	%p10, %rd6, 1;
	@%p10 bra 	$L__BB0_15;
	add.s64 	%rd67, %rd115, %rd3;
	mad.lo.s64 	%rd68, %rd67, %rd36, %rd2;
	shl.b64 	%rd69, %rd68, 2;
	add.s64 	%rd70, %rd1, %rd69;
	ld.global.nc.f32 	%f62, [%rd70];
	cvt.u32.u64 	%r22, %rd115;
	shl.b32 	%r23, %r22, 2;
	mov.u32 	%r24, _ZZ18InitialGuessKernelPfPKfS1_S1_fmmE14measured_cache;
	add.s32 	%r25, %r24, %r23;
	ld.shared.f32 	%f63, [%r25];
	fma.rn.f32 	%f64, %f62, %f63, %f123;
	shl.b64 	%rd71, %rd36, 2;
	add.s64 	%rd72, %rd70, %rd71;
	ld.global.nc.f32 	%f65, [%rd72];
	ld.shared.f32 	%f66, [%r25+4];
	fma.rn.f32 	%f123, %f65, %f66, %f64;
	add.s64 	%rd115, %rd115, 2;
$L__BB0_15:
	and.b64  	%rd73, %rd5, 1;
	setp.eq.b64 	%p11, %rd73, 1;
	not.pred 	%p12, %p11;
	@%p12 bra 	$L__BB0_23;
	add.s64 	%rd74, %rd115, %rd3;
	mad.lo.s64 	%rd75, %rd74, %rd36, %rd2;
	shl.b64 	%rd76, %rd75, 2;
	add.s64 	%rd77, %rd1, %rd76;
	ld.global.nc.f32 	%f67, [%rd77];
	cvt.u32.u64 	%r26, %rd115;
	shl.b32 	%r27, %r26, 2;
	mov.u32 	%r28, _ZZ18InitialGuessKernelPfPKfS1_S1_fmmE14measured_cache;
	add.s32 	%r29, %r28, %r27;
	ld.shared.f32 	%f68, [%r29];
	fma.rn.f32 	%f123, %f67, %f68, %f123;
	bra.uni 	$L__BB0_23;
$L__BB0_17:
	setp.eq.s64 	%p13, %rd4, 0;
	@%p13 bra 	$L__BB0_23;
	max.u64 	%rd79, %rd5, 4;
	add.s64 	%rd11, %rd79, -1;
	setp.lt.u64 	%p14, %rd4, 5;
	mov.f32 	%f123, 0f00000000;
	mov.b64 	%rd112, 0;
	@%p14 bra 	$L__BB0_21;
	shr.u64 	%rd81, %rd11, 2;
	add.s64 	%rd82, %rd81, 1;
	and.b64  	%rd108, %rd82, 9223372036854775806;
	cvt.u64.u32 	%rd83, %r2;
	mul.lo.s64 	%rd84, %rd36, %rd83;
	shl.b64 	%rd85, %rd84, 10;
	shl.b64 	%rd86, %rd2, 2;
	add.s64 	%rd87, %rd85, %rd86;
	add.s64 	%rd107, %rd1, %rd87;
	shl.b64 	%rd14, %rd36, 5;
	mov.u32 	%r31, _ZZ18InitialGuessKernelPfPKfS1_S1_fmmE14measured_cache;
	add.s32 	%r36, %r31, 16;
	shl.b64 	%rd15, %rd36, 2;
	mov.f32 	%f123, 0f00000000;
	mov.b64 	%rd112, 0;
$L__BB0_20:
	ld.global.nc.f32 	%f73, [%rd107];
	ld.shared.f32 	%f74, [%r36+-16];
	add.s64 	%rd88, %rd107, %rd15;
	ld.global.nc.f32 	%f75, [%rd88];
	ld.shared.f32 	%f76, [%r36+-12];
	mul.f32 	%f77, %f75, %f76;
	fma.rn.f32 	%f78, %f73, %f74, %f77;
	add.s64 	%rd89, %rd88, %rd15;
	ld.global.nc.f32 	%f79, [%rd89];
	ld.shared.f32 	%f80, [%r36+-8];
	fma.rn.f32 	%f81, %f79, %f80, %f78;
	add.s64 	%rd90, %rd89, %rd15;
	ld.global.nc.f32 	%f82, [%rd90];
	ld.shared.f32 	%f83, [%r36+-4];
	fma.rn.f32 	%f84, %f82, %f83, %f81;
	add.f32 	%f85, %f123, %f84;
	add.s64 	%rd91, %rd90, %rd15;
	ld.global.nc.f32 	%f86, [%rd91];
	ld.shared.f32 	%f87, [%r36];
	add.s64 	%rd92, %rd91, %rd15;
	ld.global.nc.f32 	%f88, [%rd92];
	ld.shared.f32 	%f89, [%r36+4];
	mul.f32 	%f90, %f88, %f89;
	fma.rn.f32 	%f91, %f86, %f87, %f90;
	add.s64 	%rd93, %rd92, %rd15;
	ld.global.nc.f32 	%f92, [%rd93];
	ld.shared.f32 	%f93, [%r36+8];
	fma.rn.f32 	%f94, %f92, %f93, %f91;
	add.s64 	%rd94, %rd93, %rd15;
	ld.global.nc.f32 	%f95, [%rd94];
	ld.shared.f32 	%f96, [%r36+12];
	fma.rn.f32 	%f97, %f95, %f96, %f94;
	add.f32 	%f123, %f85, %f97;
	add.s64 	%rd112, %rd112, 8;
	add.s64 	%rd108, %rd108, -2;
	add.s64 	%rd107, %rd107, %rd14;
	add.s32 	%r36, %r36, 32;
	setp.eq.s64 	%p15, %rd108, 0;
	@%p15 bra 	$L__BB0_21;
	bra.uni 	$L__BB0_20;
$L__BB0_21:
	and.b64  	%rd95, %rd11, 4;
	setp.ne.s64 	%p16, %rd95, 0;
	@%p16 bra 	$L__BB0_23;
	add.s64 	%rd96, %rd112, %rd3;
	mad.lo.s64 	%rd97, %rd96, %rd36, %rd2;
	shl.b64 	%rd98, %rd97, 2;
	add.s64 	%rd99, %rd1, %rd98;
	ld.global.nc.f32 	%f98, [%rd99];
	cvt.u32.u64 	%r32, %rd112;
	shl.b32 	%r33, %r32, 2;
	mov.u32 	%r34, _ZZ18InitialGuessKernelPfPKfS1_S1_fmmE14measured_cache;
	add.s32 	%r35, %r34, %r33;
	ld.shared.f32 	%f99, [%r35];
	shl.b64 	%rd100, %rd36, 2;
	add.s64 	%rd101, %rd99, %rd100;
	ld.global.nc.f32 	%f100, [%rd101];
	ld.shared.f32 	%f101, [%r35+4];
	mul.f32 	%f102, %f100, %f101;
	fma.rn.f32 	%f103, %f98, %f99, %f102;
	add.s64 	%rd102, %rd101, %rd100;
	ld.global.nc.f32 	%f104, [%rd102];
	ld.shared.f32 	%f105, [%r35+8];
	fma.rn.f32 	%f106, %f104, %f105, %f103;
	add.s64 	%rd103, %rd102, %rd100;
	ld.global.nc.f32 	%f107, [%rd103];
	ld.shared.f32 	%f108, [%r35+12];
	fma.rn.f32 	%f109, %f107, %f108, %f106;
	add.f32 	%f123, %f123, %f109;
$L__BB0_23:
	div.rn.f32 	%f110, %f123, %f113;
	cvta.to.global.u64 	%rd104, %rd33;
	shl.b64 	%rd105, %rd2, 2;
	add.s64 	%rd106, %rd104, %rd105;
	atom.global.add.f32 	%f111, [%rd106], %f110;
$L__BB0_24:
	ret;

}
	// .globl	_Z15PropagateKernelPfPKfS1_S1_S1_S1_S1_fffmm
.visible .entry _Z15PropagateKernelPfPKfS1_S1_S1_S1_S1_fffmm(
	.param .u64 .ptr .align 1 _Z15PropagateKernelPfPKfS1_S1_S1_S1_S1_fffmm_param_0,
	.param .u64 .ptr .align 1 _Z15PropagateKernelPfPKfS1_S1_S1_S1_S1_fffmm_param_1,
	.param .u64 .ptr .align 1 _Z15PropagateKernelPfPKfS1_S1_S1_S1_S1_fffmm_param_2,
	.param .u64 .ptr .align 1 _Z15PropagateKernelPfPKfS1_S1_S1_S1_S1_fffmm_param_3,
	.param .u64 .ptr .align 1 _Z15PropagateKernelPfPKfS1_S1_S1_S1_S1_fffmm_param_4,
	.param .u64 .ptr .align 1 _Z15PropagateKernelPfPKfS1_S1_S1_S1_S1_fffmm_param_5,
	.param .u64 .ptr .align 1 _Z15PropagateKernelPfPKfS1_S1_S1_S1_S1_fffmm_param_6,
	.param .f32 _Z15PropagateKernelPfPKfS1_S1_S1_S1_S1_fffmm_param_7,
	.param .f32 _Z15PropagateKernelPfPKfS1_S1_S1_S1_S1_fffmm_param_8,
	.param .f32 _Z15PropagateKernelPfPKfS1_S1_S1_S1_S1_fffmm_param_9,
	.param .u64 _Z15PropagateKernelPfPKfS1_S1_S1_S1_S1_fffmm_param_10,
	.param .u64 _Z15PropagateKernelPfPKfS1_S1_S1_S1_S1_fffmm_param_11
)
{
	.reg .pred 	%p<19>;
	.reg .b32 	%r<83>;
	.reg .b32 	%f<225>;
	.reg .b64 	%rd<197>;
	// demoted variable
	.shared .align 4 .b8 _ZZ15PropagateKernelPfPKfS1_S1_S1_S1_S1_fffmmE14fit_diff_cache[1024];
	// demoted variable
	.shared .align 4 .b8 _ZZ15PropagateKernelPfPKfS1_S1_S1_S1_S1_fffmmE16inv_length_cache[1024];
	ld.param.u64 	%rd30, [_Z15PropagateKernelPfPKfS1_S1_S1_S1_S1_fffmm_param_0];
	ld.param.u64 	%rd31, [_Z15PropagateKernelPfPKfS1_S1_S1_S1_S1_fffmm_param_1];
	ld.param.u64 	%rd24, [_Z15PropagateKernelPfPKfS1_S1_S1_S1_S1_fffmm_param_2];
	ld.param.u64 	%rd26, [_Z15PropagateKernelPfPKfS1_S1_S1_S1_S1_fffmm_param_4];
	ld.param.f32 	%f22, [_Z15PropagateKernelPfPKfS1_S1_S1_S1_S1_fffmm_param_7];
	ld.param.f32 	%f23, [_Z15PropagateKernelPfPKfS1_S1_S1_S1_S1_fffmm_param_8];
	ld.param.f32 	%f24, [_Z15PropagateKernelPfPKfS1_S1_S1_S1_S1_fffmm_param_9];
	ld.param.u64 	%rd32, [_Z15PropagateKernelPfPKfS1_S1_S1_S1_S1_fffmm_param_10];
	ld.param.u64 	%rd29, [_Z15PropagateKernelPfPKfS1_S1_S1_S1_S1_fffmm_param_11];
	cvta.to.global.u64 	%rd1, %rd30;
	cvta.to.global.u64 	%rd2, %rd31;
	mov.u32 	%r17, %ctaid.x;
	mov.u32 	%r18, %ntid.x;
	mov.u32 	%r1, %tid.x;
	mad.lo.s32 	%r19, %r17, %r18, %r1;
	cvt.u64.u32 	%rd3, %r19;
	mov.u32 	%r2, %ctaid.y;
	mul.lo.s32 	%r3, %r2, %r18;
	cvt.u64.u32 	%rd4, %r3;
	sub.s64 	%rd5, %rd32, %rd4;
	min.u64 	%rd6, %rd5, 256;
	cvt.u64.u32 	%rd33, %r1;
	setp.le.u64 	%p1, %rd6, %rd33;
	@%p1 bra 	$L__BB1_4;
	cvta.to.global.u64 	%rd34, %rd24;
	add.s32 	%r4, %r3, %r1;
	mul.wide.u32 	%rd35, %r4, 4;
	add.s64 	%rd36, %rd34, %rd35;
	ld.global.nc.f32 	%f1, [%rd36];
	setp.ltu.f32 	%p2, %f1, 0f00000000;
	mov.f32 	%f213, 0f00000000;
	@%p2 bra 	$L__BB1_3;
	ld.param.u64 	%rd188, [_Z15PropagateKernelPfPKfS1_S1_S1_S1_S1_fffmm_param_3];
	cvta.to.global.u64 	%rd37, %rd188;
	add.s64 	%rd39, %rd37, %rd35;
	ld.global.nc.f32 	%f26, [%rd39];
	sub.f32 	%f213, %f1, %f26;
$L__BB1_3:
	ld.param.u64 	%rd189, [_Z15PropagateKernelPfPKfS1_S1_S1_S1_S1_fffmm_param_5];
	shl.b32 	%r20, %r1, 2;
	mov.u32 	%r21, _ZZ15PropagateKernelPfPKfS1_S1_S1_S1_S1_fffmmE14fit_diff_cache;
	add.s32 	%r22, %r21, %r20;
	st.shared.f32 	[%r22], %f213;
	cvta.to.global.u64 	%rd40, %rd189;
	add.s64 	%rd42, %rd40, %rd35;
	ld.global.nc.f32 	%f27, [%rd42];
	setp.gt.f32 	%p3, %f27, %f24;
	rcp.rn.f32 	%f28, %f27;
	selp.f32 	%f29, %f28, 0f00000000, %p3;
	mov.u32 	%r23, _ZZ15PropagateKernelPfPKfS1_S1_S1_S1_S1_fffmmE16inv_length_cache;
	add.s32 	%r24, %r23, %r20;
	st.shared.f32 	[%r24], %f29;
$L__BB1_4:
	bar.sync 	0;
	setp.le.u64 	%p4, %rd29, %rd3;
	mov.f32 	%f214, 0f00000000;
	@%p4 bra 	$L__BB1_6;
	cvta.to.global.u64 	%rd43, %rd26;
	shl.b64 	%rd44, %rd3, 2;
	add.s64 	%rd45, %rd43, %rd44;
	ld.global.nc.f32 	%f214, [%rd45];
$L__BB1_6:
	setp.leu.f32 	%p5, %f214, %f23;
	mov.f32 	%f224, 0f00000000;
	@%p5 bra 	$L__BB1_25;
	and.b64  	%rd7, %rd6, 3;
	setp.eq.s64 	%p6, %rd7, 0;
	mov.f32 	%f223, 0f00000000;
	@%p6 bra 	$L__BB1_14;
	setp.eq.s64 	%p7, %rd5, 0;
	@%p7 bra 	$L__BB1_24;
	setp.lt.u64 	%p8, %rd5, 4;
	mov.f32 	%f223, 0f00000000;
	mov.b64 	%rd194, 0;
	@%p8 bra 	$L__BB1_12;
	and.b64  	%rd192, %rd6, 508;
	mov.f32 	%f223, 0f00000000;
	mov.b64 	%rd194, 0;
	mov.u32 	%r27, _ZZ15PropagateKernelPfPKfS1_S1_S1_S1_S1_fffmmE16inv_length_cache;
	mov.u32 	%r29, _ZZ15PropagateKernelPfPKfS1_S1_S1_S1_S1_fffmmE14fit_diff_cache;
	shl.b64 	%rd52, %rd29, 2;
$L__BB1_11:
	cvt.u32.u64 	%r25, %rd194;
	add.s64 	%rd48, %rd194, %rd4;
	mad.lo.s64 	%rd49, %rd48, %rd29, %rd3;
	shl.b64 	%rd50, %rd49, 2;
	add.s64 	%rd51, %rd2, %rd50;
	ld.global.nc.f32 	%f35, [%rd51];
	shl.b32 	%r26, %r25, 2;
	add.s32 	%r28, %r27, %r26;
	ld.shared.f32 	%f36, [%r28];
	mul.f32 	%f37, %f35, %f36;
	add.s32 	%r30, %r29, %r26;
	ld.shared.f32 	%f38, [%r30];
	fma.rn.f32 	%f39, %f37, %f38, %f223;
	add.s64 	%rd53, %rd51, %rd52;
	ld.global.nc.f32 	%f40, [%rd53];
	ld.shared.f32 	%f41, [%r28+4];
	mul.f32 	%f42, %f40, %f41;
	ld.shared.f32 	%f43, [%r30+4];
	fma.rn.f32 	%f44, %f42, %f43, %f39;
	add.s64 	%rd54, %rd194, 2;
	and.b64  	%rd55, %rd54, 4294967295;
	add.s64 	%rd56, %rd55, %rd4;
	mad.lo.s64 	%rd57, %rd56, %rd29, %rd3;
	shl.b64 	%rd58, %rd57, 2;
	add.s64 	%rd59, %rd2, %rd58;
	ld.global.nc.f32 	%f45, [%rd59];
	ld.shared.f32 	%f46, [%r28+8];
	mul.f32 	%f47, %f45, %f46;
	ld.shared.f32 	%f48, [%r30+8];
	fma.rn.f32 	%f49, %f47, %f48, %f44;
	add.s64 	%rd60, %rd194, 3;
	and.b64  	%rd61, %rd60, 4294967295;
	add.s64 	%rd62, %rd61, %rd4;
	mad.lo.s64 	%rd63, %rd62, %rd29, %rd3;
	shl.b64 	%rd64, %rd63, 2;
	add.s64 	%rd65, %rd2, %rd64;
	ld.global.nc.f32 	%f50, [%rd65];
	ld.shared.f32 	%f51, [%r28+12];
	mul.f32 	%f52, %f50, %f51;
	ld.shared.f32 	%f53, [%r30+12];
	fma.rn.f32 	%f223, %f52, %f53, %f49;
	add.s64 	%rd66, %rd194, 4;
	and.b64  	%rd194, %rd66, 4294967295;
	add.s64 	%rd192, %rd192, -4;
	setp.eq.s64 	%p9, %rd192, 0;
	@%p9 bra 	$L__BB1_12;
	bra.uni 	$L__BB1_11;
$L__BB1_12:
	neg.s64 	%rd195, %rd7;
	mov.u32 	%r33, _ZZ15PropagateKernelPfPKfS1_S1_S1_S1_S1_fffmmE16inv_length_cache;
	mov.u32 	%r35, _ZZ15PropagateKernelPfPKfS1_S1_S1_S1_S1_fffmmE14fit_diff_cache;
$L__BB1_13:
	.pragma "nounroll";
	cvt.u32.u64 	%r31, %rd194;
	add.s64 	%rd67, %rd194, %rd4;
	mad.lo.s64 	%rd68, %rd67, %rd29, %rd3;
	shl.b64 	%rd69, %rd68, 2;
	add.s64 	%rd70, %rd2, %rd69;
	ld.global.nc.f32 	%f54, [%rd70];
	shl.b32 	%r32, %r31, 2;
	add.s32 	%r34, %r33, %r32;
	ld.shared.f32 	%f55, [%r34];
	mul.f32 	%f56, %f54, %f55;
	add.s32 	%r36, %r35, %r32;
	ld.shared.f32 	%f57, [%r36];
	fma.rn.f32 	%f223, %f56, %f57, %f223;
	add.s64 	%rd71, %rd194, 1;
	and.b64  	%rd194, %rd71, 4294967295;
	add.s64 	%rd195, %rd195, 1;
	setp.ne.s64 	%p10, %rd195, 0;
	@%p10 bra 	$L__BB1_13;
	bra.uni 	$L__BB1_24;
$L__BB1_14:
	setp.eq.s64 	%p11, %rd5, 0;
	@%p11 bra 	$L__BB1_24;
	max.u64 	%rd72, %rd6, 4;
	add.s64 	%rd9, %rd72, -1;
	shr.u64 	%rd73, %rd9, 2;
	add.s64 	%rd10, %rd73, 1;
	setp.lt.u64 	%p12, %rd5, 13;
	mov.f32 	%f223, 0f00000000;
	mov.b32 	%r82, 0;
	@%p12 bra 	$L__BB1_19;
	mov.u32 	%r41, _ZZ15PropagateKernelPfPKfS1_S1_S1_S1_S1_fffmmE14fit_diff_cache;
	add.s32 	%r78, %r41, 32;
	mov.u32 	%r42, _ZZ15PropagateKernelPfPKfS1_S1_S1_S1_S1_fffmmE16inv_length_cache;
	add.s32 	%r77, %r42, 32;
	and.b64  	%rd191, %rd10, 9223372036854775804;
	mov.f32 	%f223, 0f00000000;
	mov.b32 	%r80, 7;
	shl.b64 	%rd78, %rd29, 2;
	mov.u32 	%r79, %r3;
$L__BB1_17:
	.pragma "nounroll";
	cvt.u64.u32 	%rd74, %r79;
	mad.lo.s64 	%rd75, %rd29, %rd74, %rd3;
	shl.b64 	%rd76, %rd75, 2;
	add.s64 	%rd77, %rd2, %rd76;
	ld.global.nc.f32 	%f62, [%rd77];
	ld.shared.f32 	%f63, [%r77+-32];
	mul.f32 	%f64, %f62, %f63;
	ld.shared.f32 	%f65, [%r78+-32];
	add.s64 	%rd79, %rd77, %rd78;
	ld.global.nc.f32 	%f66, [%rd79];
	ld.shared.f32 	%f67, [%r77+-28];
	mul.f32 	%f68, %f66, %f67;
	ld.shared.f32 	%f69, [%r78+-28];
	mul.f32 	%f70, %f68, %f69;
	fma.rn.f32 	%f71, %f64, %f65, %f70;
	add.s64 	%rd80, %rd79, %rd78;
	ld.global.nc.f32 	%f72, [%rd80];
	ld.shared.f32 	%f73, [%r77+-24];
	mul.f32 	%f74, %f72, %f73;
	ld.shared.f32 	%f75, [%r78+-24];
	fma.rn.f32 	%f76, %f74, %f75, %f71;
	add.s64 	%rd81, %rd80, %rd78;
	ld.global.nc.f32 	%f77, [%rd81];
	ld.shared.f32 	%f78, [%r77+-20];
	mul.f32 	%f79, %f77, %f78;
	ld.shared.f32 	%f80, [%r78+-20];
	fma.rn.f32 	%f81, %f79, %f80, %f76;
	add.f32 	%f82, %f223, %f81;
	add.s32 	%r43, %r79, 4;
	cvt.u64.u32 	%rd82, %r43;
	mad.lo.s64 	%rd83, %rd29, %rd82, %rd3;
	shl.b64 	%rd84, %rd83, 2;
	add.s64 	%rd85, %rd2, %rd84;
	ld.global.nc.f32 	%f83, [%rd85];
	ld.shared.f32 	%f84, [%r77+-16];
	mul.f32 	%f85, %f83, %f84;
	ld.shared.f32 	%f86, [%r78+-16];
	add.s32 	%r44, %r79, 5;
	cvt.u64.u32 	%rd86, %r44;
	mad.lo.s64 	%rd87, %rd29, %rd86, %rd3;
	shl.b64 	%rd88, %rd87, 2;
	add.s64 	%rd89, %rd2, %rd88;
	ld.global.nc.f32 	%f87, [%rd89];
	ld.shared.f32 	%f88, [%r77+-12];
	mul.f32 	%f89, %f87, %f88;
	ld.shared.f32 	%f90, [%r78+-12];
	mul.f32 	%f91, %f89, %f90;
	fma.rn.f32 	%f92, %f85, %f86, %f91;
	add.s32 	%r45, %r79, 6;
	cvt.u64.u32 	%rd90, %r45;
	mad.lo.s64 	%rd91, %rd29, %rd90, %rd3;
	shl.b64 	%rd92, %rd91, 2;
	add.s64 	%rd93, %rd2, %rd92;
	ld.global.nc.f32 	%f93, [%rd93];
	ld.shared.f32 	%f94, [%r77+-8];
	mul.f32 	%f95, %f93, %f94;
	ld.shared.f32 	%f96, [%r78+-8];
	fma.rn.f32 	%f97, %f95, %f96, %f92;
	add.s32 	%r46, %r79, 7;
	cvt.u64.u32 	%rd94, %r46;
	mad.lo.s64 	%rd95, %rd29, %rd94, %rd3;
	shl.b64 	%rd96, %rd95, 2;
	add.s64 	%rd97, %rd2, %rd96;
	ld.global.nc.f32 	%f98, [%rd97];
	ld.shared.f32 	%f99, [%r77+-4];
	mul.f32 	%f100, %f98, %f99;
	ld.shared.f32 	%f101, [%r78+-4];
	fma.rn.f32 	%f102, %f100, %f101, %f97;
	add.f32 	%f103, %f82, %f102;
	add.s32 	%r47, %r79, 8;
	cvt.u64.u32 	%rd98, %r47;
	mad.lo.s64 	%rd99, %rd29, %rd98, %rd3;
	shl.b64 	%rd100, %rd99, 2;
	add.s64 	%rd101, %rd2, %rd100;
	ld.global.nc.f32 	%f104, [%rd101];
	ld.shared.f32 	%f105, [%r77];
	mul.f32 	%f106, %f104, %f105;
	ld.shared.f32 	%f107, [%r78];
	add.s32 	%r48, %r79, 9;
	cvt.u64.u32 	%rd102, %r48;
	mad.lo.s64 	%rd103, %rd29, %rd102, %rd3;
	shl.b64 	%rd104, %rd103, 2;
	add.s64 	%rd105, %rd2, %rd104;
	ld.global.nc.f32 	%f108, [%rd105];
	ld.shared.f32 	%f109, [%r77+4];
	mul.f32 	%f110, %f108, %f109;
	ld.shared.f32 	%f111, [%r78+4];
	mul.f32 	%f112, %f110, %f111;
	fma.rn.f32 	%f113, %f106, %f107, %f112;
	add.s32 	%r49, %r79, 10;
	cvt.u64.u32 	%rd106, %r49;
	mad.lo.s64 	%rd107, %rd29, %rd106, %rd3;
	shl.b64 	%rd108, %rd107, 2;
	add.s64 	%rd109, %rd2, %rd108;
	ld.global.nc.f32 	%f114, [%rd109];
	ld.shared.f32 	%f115, [%r77+8];
	mul.f32 	%f116, %f114, %f115;
	ld.shared.f32 	%f117, [%r78+8];
	fma.rn.f32 	%f118, %f116, %f117, %f113;
	add.s32 	%r50, %r79, 11;
	cvt.u64.u32 	%rd110, %r50;
	mad.lo.s64 	%rd111, %rd29, %rd110, %rd3;
	shl.b64 	%rd112, %rd111, 2;
	add.s64 	%rd113, %rd2, %rd112;
	ld.global.nc.f32 	%f119, [%rd113];
	ld.shared.f32 	%f120, [%r77+12];
	mul.f32 	%f121, %f119, %f120;
	ld.shared.f32 	%f122, [%r78+12];
	fma.rn.f32 	%f123, %f121, %f122, %f118;
	add.f32 	%f124, %f103, %f123;
	add.s32 	%r51, %r79, 12;
	cvt.u64.u32 	%rd114, %r51;
	mad.lo.s64 	%rd115, %rd29, %rd114, %rd3;
	shl.b64 	%rd116, %rd115, 2;
	add.s64 	%rd117, %rd2, %rd116;
	ld.global.nc.f32 	%f125, [%rd117];
	ld.shared.f32 	%f126, [%r77+16];
	mul.f32 	%f127, %f125, %f126;
	ld.shared.f32 	%f128, [%r78+16];
	add.s32 	%r52, %r79, 13;
	cvt.u64.u32 	%rd118, %r52;
	mad.lo.s64 	%rd119, %rd29, %rd118, %rd3;
	shl.b64 	%rd120, %rd119, 2;
	add.s64 	%rd121, %rd2, %rd120;
	ld.global.nc.f32 	%f129, [%rd121];
	ld.shared.f32 	%f130, [%r77+20];
	mul.f32 	%f131, %f129, %f130;
	ld.shared.f32 	%f132, [%r78+20];
	mul.f32 	%f133, %f131, %f132;
	fma.rn.f32 	%f134, %f127, %f128, %f133;
	add.s32 	%r53, %r79, 14;
	cvt.u64.u32 	%rd122, %r53;
	mad.lo.s64 	%rd123, %rd29, %rd122, %rd3;
	shl.b64 	%rd124, %rd123, 2;
	add.s64 	%rd125, %rd2, %rd124;
	ld.global.nc.f32 	%f135, [%rd125];
	ld.shared.f32 	%f136, [%r77+24];
	mul.f32 	%f137, %f135, %f136;
	ld.shared.f32 	%f138, [%r78+24];
	fma.rn.f32 	%f139, %f137, %f138, %f134;
	add.s32 	%r54, %r79, 15;
	cvt.u64.u32 	%rd126, %r54;
	mad.lo.s64 	%rd127, %rd29, %rd126, %rd3;
	shl.b64 	%rd128, %rd127, 2;
	add.s64 	%rd129, %rd2, %rd128;
	ld.global.nc.f32 	%f140, [%rd129];
	ld.shared.f32 	%f141, [%r77+28];
	mul.f32 	%f142, %f140, %f141;
	ld.shared.f32 	%f143, [%r78+28];
	fma.rn.f32 	%f144, %f142, %f143, %f139;
	add.f32 	%f223, %f124, %f144;
	add.s32 	%r80, %r80, 16;
	add.s32 	%r79, %r79, 16;
	add.s64 	%rd191, %rd191, -4;
	add.s32 	%r78, %r78, 64;
	add.s32 	%r77, %r77, 64;
	setp.eq.s64 	%p13, %rd191, 0;
	@%p13 bra 	$L__BB1_18;
	bra.uni 	$L__BB1_17;
$L__BB1_18:
	add.s32 	%r82, %r80, -7;
$L__BB1_19:
	and.b64  	%rd130, %rd10, 3;
	setp.eq.s64 	%p14, %rd130, 0;
	@%p14 bra 	$L__BB1_24;
	setp.eq.s64 	%p15, %rd130, 1;
	@%p15 bra 	$L__BB1_22;
	add.s32 	%r55, %r82, %r3;
	cvt.u64.u32 	%rd133, %r55;
	mad.lo.s64 	%rd134, %rd29, %rd133, %rd3;
	shl.b64 	%rd135, %rd134, 2;
	add.s64 	%rd136, %rd2, %rd135;
	ld.global.nc.f32 	%f146, [%rd136];
	shl.b32 	%r56, %r82, 2;
	mov.u32 	%r57, _ZZ15PropagateKernelPfPKfS1_S1_S1_S1_S1_fffmmE16inv_length_cache;
	add.s32 	%r58, %r57, %r56;
	ld.shared.f32 	%f147, [%r58];
	mul.f32 	%f148, %f146, %f147;
	mov.u32 	%r59, _ZZ15PropagateKernelPfPKfS1_S1_S1_S1_S1_fffmmE14fit_diff_cache;
	add.s32 	%r60, %r59, %r56;
	ld.shared.f32 	%f149, [%r60];
	add.s32 	%r61, %r55, 1;
	cvt.u64.u32 	%rd137, %r61;
	mad.lo.s64 	%rd138, %rd29, %rd137, %rd3;
	shl.b64 	%rd139, %rd138, 2;
	add.s64 	%rd140, %rd2, %rd139;
	ld.global.nc.f32 	%f150, [%rd140];
	ld.shared.f32 	%f151, [%r58+4];
	mul.f32 	%f152, %f150, %f151;
	ld.shared.f32 	%f153, [%r60+4];
	mul.f32 	%f154, %f152, %f153;
	fma.rn.f32 	%f155, %f148, %f149, %f154;
	add.s32 	%r62, %r55, 2;
	cvt.u64.u32 	%rd141, %r62;
	mad.lo.s64 	%rd142, %rd29, %rd141, %rd3;
	shl.b64 	%rd143, %rd142, 2;
	add.s64 	%rd144, %rd2, %rd143;
	ld.global.nc.f32 	%f156, [%rd144];
	ld.shared.f32 	%f157, [%r58+8];
	mul.f32 	%f158, %f156, %f157;
	ld.shared.f32 	%f159, [%r60+8];
	fma.rn.f32 	%f160, %f158, %f159, %f155;
	add.s32 	%r63, %r55, 3;
	cvt.u64.u32 	%rd145, %r63;
	mad.lo.s64 	%rd146, %rd29, %rd145, %rd3;
	shl.b64 	%rd147, %rd146, 2;
	add.s64 	%rd148, %rd2, %rd147;
	ld.global.nc.f32 	%f161, [%rd148];
	ld.shared.f32 	%f162, [%r58+12];
	mul.f32 	%f163, %f161, %f162;
	ld.shared.f32 	%f164, [%r60+12];
	fma.rn.f32 	%f165, %f163, %f164, %f160;
	add.f32 	%f166, %f223, %f165;
	add.s32 	%r64, %r55, 4;
	cvt.u64.u32 	%rd149, %r64;
	mad.lo.s64 	%rd150, %rd29, %rd149, %rd3;
	shl.b64 	%rd151, %rd150, 2;
	add.s64 	%rd152, %rd2, %rd151;
	ld.global.nc.f32 	%f167, [%rd152];
	ld.shared.f32 	%f168, [%r58+16];
	mul.f32 	%f169, %f167, %f168;
	ld.shared.f32 	%f170, [%r60+16];
	add.s32 	%r65, %r55, 5;
	cvt.u64.u32 	%rd153, %r65;
	mad.lo.s64 	%rd154, %rd29, %rd153, %rd3;
	shl.b64 	%rd155, %rd154, 2;
	add.s64 	%rd156, %rd2, %rd155;
	ld.global.nc.f32 	%f171, [%rd156];
	ld.shared.f32 	%f172, [%r58+20];
	mul.f32 	%f173, %f171, %f172;
	ld.shared.f32 	%f174, [%r60+20];
	mul.f32 	%f175, %f173, %f174;
	fma.rn.f32 	%f176, %f169, %f170, %f175;
	add.s32 	%r66, %r55, 6;
	cvt.u64.u32 	%rd157, %r66;
	mad.lo.s64 	%rd158, %rd29, %rd157, %rd3;
	shl.b64 	%rd159, %rd158, 2;
	add.s64 	%rd160, %rd2, %rd159;
	ld.global.nc.f32 	%f177, [%rd160];
	ld.shared.f32 	%f178, [%r58+24];
	mul.f32 	%f179, %f177, %f178;
	ld.shared.f32 	%f180, [%r60+24];
	fma.rn.f32 	%f181, %f179, %f180, %f176;
	add.s32 	%r67, %r55, 7;
	cvt.u64.u32 	%rd161, %r67;
	mad.lo.s64 	%rd162, %rd29, %rd161, %rd3;
	shl.b64 	%rd163, %rd162, 2;
	add.s64 	%rd164, %rd2, %rd163;
	ld.global.nc.f32 	%f182, [%rd164];
	ld.shared.f32 	%f183, [%r58+28];
	mul.f32 	%f184, %f182, %f183;
	ld.shared.f32 	%f185, [%r60+28];
	fma.rn.f32 	%f186, %f184, %f185, %f181;
	add.f32 	%f223, %f166, %f186;
	add.s32 	%r82, %r82, 8;
$L__BB1_22:
	and.b64  	%rd165, %rd9, 4;
	setp.ne.s64 	%p16, %rd165, 0;
	@%p16 bra 	$L__BB1_24;
	add.s32 	%r68, %r82, %r3;
	cvt.u64.u32 	%rd166, %r68;
	mad.lo.s64 	%rd167, %rd29, %rd166, %rd3;
	shl.b64 	%rd168, %rd167, 2;
	add.s64 	%rd169, %rd2, %rd168;
	ld.global.nc.f32 	%f187, [%rd169];
	shl.b32 	%r69, %r82, 2;
	mov.u32 	%r70, _ZZ15PropagateKernelPfPKfS1_S1_S1_S1_S1_fffmmE16inv_length_cache;
	add.s32 	%r71, %r70, %r69;
	ld.shared.f32 	%f188, [%r71];
	mul.f32 	%f189, %f187, %f188;
	mov.u32 	%r72, _ZZ15PropagateKernelPfPKfS1_S1_S1_S1_S1_fffmmE14fit_diff_cache;
	add.s32 	%r73, %r72, %r69;
	ld.shared.f32 	%f190, [%r73];
	add.s32 	%r74, %r68, 1;
	cvt.u64.u32 	%rd170, %r74;
	mad.lo.s64 	%rd171, %rd29, %rd170, %rd3;
	shl.b64 	%rd172, %rd171, 2;
	add.s64 	%rd173, %rd2, %rd172;
	ld.global.nc.f32 	%f191, [%rd173];
	ld.shared.f32 	%f192, [%r71+4];
	mul.f32 	%f193, %f191, %f192;
	ld.shared.f32 	%f194, [%r73+4];
	mul.f32 	%f195, %f193, %f194;
	fma.rn.f32 	%f196, %f189, %f190, %f195;
	add.s32 	%r75, %r68, 2;
	cvt.u64.u32 	%rd174, %r75;
	mad.lo.s64 	%rd175, %rd29, %rd174, %rd3;
	shl.b64 	%rd176, %rd175, 2;
	add.s64 	%rd177, %rd2, %rd176;
	ld.global.nc.f32 	%f197, [%rd177];
	ld.shared.f32 	%f198, [%r71+8];
	mul.f32 	%f199, %f197, %f198;
	ld.shared.f32 	%f200, [%r73+8];
	fma.rn.f32 	%f201, %f199, %f200, %f196;
	add.s32 	%r76, %r68, 3;
	cvt.u64.u32 	%rd178, %r76;
	mad.lo.s64 	%rd179, %rd29, %rd178, %rd3;
	shl.b64 	%rd180, %rd179, 2;
	add.s64 	%rd181, %rd2, %rd180;
	ld.global.nc.f32 	%f202, [%rd181];
	ld.shared.f32 	%f203, [%r71+12];
	mul.f32 	%f204, %f202, %f203;
	ld.shared.f32 	%f205, [%r73+12];
	fma.rn.f32 	%f206, %f204, %f205, %f201;
	add.f32 	%f223, %f223, %f206;
$L__BB1_24:
	div.rn.f32 	%f207, %f22, %f214;
	mul.f32 	%f224, %f207, %f223;
$L__BB1_25:
	setp.le.u64 	%p17, %rd29, %rd3;
	@%p17 bra 	$L__BB1_29;
	setp.ne.s32 	%p18, %r2, 0;
	@%p18 bra 	$L__BB1_28;
	ld.param.u64 	%rd190, [_Z15PropagateKernelPfPKfS1_S1_S1_S1_S1_fffmm_param_6];
	shl.b64 	%rd184, %rd3, 2;
	add.s64 	%rd185, %rd1, %rd184;
	cvta.to.global.u64 	%rd186, %rd190;
	add.s64 	%rd187, %rd186, %rd184;
	ld.global.nc.f32 	%f209, [%rd187];
	sub.f32 	%f210, %f224, %f209;
	atom.global.add.f32 	%f211, [%rd185], %f210;
	bra.uni 	$L__BB1_29;
$L__BB1_28:
	shl.b64 	%rd182, %rd3, 2;
	add.s64 	%rd183, %rd1, %rd182;
	atom.global.add.f32 	%f208, [%rd183], %f224;
$L__BB1_29:
	ret;

}
	// .globl	_Z18LogPropagateKernelPfPKfS1_S1_S1_S1_ffmm
.visible .entry _Z18LogPropagateKernelPfPKfS1_S1_S1_S1_ffmm(
	.param .u64 .ptr .align 1 _Z18LogPropagateKernelPfPKfS1_S1_S1_S1_ffmm_param_0,
	.param .u64 .ptr .align 1 _Z18LogPropagateKernelPfPKfS1_S1_S1_S1_ffmm_param_1,
	.param .u64 .ptr .align 1 _Z18LogPropagateKernelPfPKfS1_S1_S1_S1_ffmm_param_2,
	.param .u64 .ptr .align 1 _Z18LogPropagateKernelPfPKfS1_S1_S1_S1_ffmm_param_3,
	.param .u64 .ptr .align 1 _Z18LogPropagateKernelPfPKfS1_S1_S1_S1_ffmm_param_4,
	.param .u64 .ptr .align 1 _Z18LogPropagateKernelPfPKfS1_S1_S1_S1_ffmm_param_5,
	.param .f32 _Z18LogPropagateKernelPfPKfS1_S1_S1_S1_ffmm_param_6,
	.param .f32 _Z18LogPropagateKernelPfPKfS1_S1_S1_S1_ffmm_param_7,
	.param .u64 _Z18LogPropagateKernelPfPKfS1_S1_S1_S1_ffmm_param_8,
	.param .u64 _Z18LogPropagateKernelPfPKfS1_S1_S1_S1_ffmm_param_9
)
{
	.reg .pred 	%p<17>;
	.reg .b32 	%r<105>;
	.reg .b32 	%f<305>;
	.reg .b64 	%rd<190>;
	// demoted variable
	.shared .align 4 .b8 _ZZ18LogPropagateKernelPfPKfS1_S1_S1_S1_ffmmE14measured_cache[1024];
	// demoted variable
	.shared .align 4 .b8 _ZZ18LogPropagateKernelPfPKfS1_S1_S1_S1_ffmmE12fitted_cache[1024];
	// demoted variable
	.shared .align 4 .b8 _ZZ18LogPropagateKernelPfPKfS1_S1_S1_S1_ffmmE16inv_length_cache[1024];
	ld.param.u64 	%rd29, [_Z18LogPropagateKernelPfPKfS1_S1_S1_S1_ffmm_param_1];
	ld.param.u64 	%rd24, [_Z18LogPropagateKernelPfPKfS1_S1_S1_S1_ffmm_param_2];
	ld.param.u64 	%rd25, [_Z18LogPropagateKernelPfPKfS1_S1_S1_S1_ffmm_param_3];
	ld.param.u64 	%rd26, [_Z18LogPropagateKernelPfPKfS1_S1_S1_S1_ffmm_param_4];
	ld.param.u64 	%rd27, [_Z18LogPropagateKernelPfPKfS1_S1_S1_S1_ffmm_param_5];
	ld.param.f32 	%f32, [_Z18LogPropagateKernelPfPKfS1_S1_S1_S1_ffmm_param_6];
	ld.param.f32 	%f33, [_Z18LogPropagateKernelPfPKfS1_S1_S1_S1_ffmm_param_7];
	ld.param.u64 	%rd30, [_Z18LogPropagateKernelPfPKfS1_S1_S1_S1_ffmm_param_8];
	ld.param.u64 	%rd28, [_Z18LogPropagateKernelPfPKfS1_S1_S1_S1_ffmm_param_9];
	cvta.to.global.u64 	%rd1, %rd29;
	mov.u32 	%r18, %ctaid.x;
	mov.u32 	%r19, %ntid.x;
	mov.u32 	%r1, %tid.x;
	mad.lo.s32 	%r20, %r18, %r19, %r1;
	cvt.u64.u32 	%rd2, %r20;
	mov.u32 	%r21, %ctaid.y;
	mul.lo.s32 	%r2, %r21, %r19;
	cvt.u64.u32 	%rd3, %r2;
	sub.s64 	%rd4, %rd30, %rd3;
	min.u64 	%rd5, %rd4, 256;
	cvt.u64.u32 	%rd31, %r1;
	setp.le.u64 	%p1, %rd5, %rd31;
	@%p1 bra 	$L__BB2_5;
	cvta.to.global.u64 	%rd32, %rd24;
	add.s32 	%r3, %r2, %r1;
	mul.wide.u32 	%rd33, %r3, 4;
	add.s64 	%rd34, %rd32, %rd33;
	ld.global.nc.f32 	%f1, [%rd34];
	setp.ltu.f32 	%p2, %f1, 0f00000000;
	@%p2 bra 	$L__BB2_3;
	shl.b32 	%r22, %r1, 2;
	mov.u32 	%r23, _ZZ18LogPropagateKernelPfPKfS1_S1_S1_S1_ffmmE14measured_cache;
	add.s32 	%r24, %r23, %r22;
	st.shared.f32 	[%r24], %f1;
	cvta.to.global.u64 	%rd35, %rd25;
	add.s64 	%rd37, %rd35, %rd33;
	ld.global.nc.f32 	%f34, [%rd37];
	mov.u32 	%r25, _ZZ18LogPropagateKernelPfPKfS1_S1_S1_S1_ffmmE12fitted_cache;
	add.s32 	%r26, %r25, %r22;
	st.shared.f32 	[%r26], %f34;
	bra.uni 	$L__BB2_4;
$L__BB2_3:
	shl.b32 	%r27, %r1, 2;
	mov.u32 	%r28, _ZZ18LogPropagateKernelPfPKfS1_S1_S1_S1_ffmmE14measured_cache;
	add.s32 	%r29, %r28, %r27;
	mov.b32 	%r30, 0;
	st.shared.u32 	[%r29], %r30;
	mov.u32 	%r31, _ZZ18LogPropagateKernelPfPKfS1_S1_S1_S1_ffmmE12fitted_cache;
	add.s32 	%r32, %r31, %r27;
	st.shared.u32 	[%r32], %r30;
$L__BB2_4:
	cvta.to.global.u64 	%rd38, %rd27;
	add.s64 	%rd40, %rd38, %rd33;
	ld.global.nc.f32 	%f35, [%rd40];
	setp.gt.f32 	%p3, %f35, %f33;
	rcp.rn.f32 	%f36, %f35;
	selp.f32 	%f37, %f36, 0f00000000, %p3;
	shl.b32 	%r33, %r1, 2;
	mov.u32 	%r34, _ZZ18LogPropagateKernelPfPKfS1_S1_S1_S1_ffmmE16inv_length_cache;
	add.s32 	%r35, %r34, %r33;
	st.shared.f32 	[%r35], %f37;
$L__BB2_5:
	bar.sync 	0;
	setp.le.u64 	%p4, %rd28, %rd2;
	mov.f32 	%f286, 0f00000000;
	@%p4 bra 	$L__BB2_7;
	cvta.to.global.u64 	%rd41, %rd26;
	shl.b64 	%rd42, %rd2, 2;
	add.s64 	%rd43, %rd41, %rd42;
	ld.global.nc.f32 	%f286, [%rd43];
$L__BB2_7:
	setp.leu.f32 	%p5, %f286, %f32;
	@%p5 bra 	$L__BB2_26;
	and.b64  	%rd6, %rd5, 3;
	setp.eq.s64 	%p6, %rd6, 0;
	mov.f32 	%f303, 0f00000000;
	mov.f32 	%f304, 0f00000000;
	@%p6 bra 	$L__BB2_15;
	setp.eq.s64 	%p7, %rd4, 0;
	@%p7 bra 	$L__BB2_25;
	setp.lt.u64 	%p8, %rd4, 4;
	mov.f32 	%f304, 0f00000000;
	mov.b64 	%rd187, 0;
	mov.f32 	%f303, %f304;
	@%p8 bra 	$L__BB2_13;
	and.b64  	%rd185, %rd5, 508;
	mov.f32 	%f304, 0f00000000;
	mov.b64 	%rd187, 0;
	mov.u32 	%r38, _ZZ18LogPropagateKernelPfPKfS1_S1_S1_S1_ffmmE16inv_length_cache;
	mov.u32 	%r40, _ZZ18LogPropagateKernelPfPKfS1_S1_S1_S1_ffmmE14measured_cache;
	mov.u32 	%r42, _ZZ18LogPropagateKernelPfPKfS1_S1_S1_S1_ffmmE12fitted_cache;
	shl.b64 	%rd50, %rd28, 2;
$L__BB2_12:
	cvt.u32.u64 	%r36, %rd187;
	add.s64 	%rd46, %rd187, %rd3;
	mad.lo.s64 	%rd47, %rd46, %rd28, %rd2;
	shl.b64 	%rd48, %rd47, 2;
	add.s64 	%rd49, %rd1, %rd48;
	ld.global.nc.f32 	%f42, [%rd49];
	shl.b32 	%r37, %r36, 2;
	add.s32 	%r39, %r38, %r37;
	ld.shared.f32 	%f43, [%r39];
	mul.f32 	%f44, %f42, %f43;
	add.s32 	%r41, %r40, %r37;
	ld.shared.f32 	%f45, [%r41];
	fma.rn.f32 	%f46, %f44, %f45, %f303;
	add.s32 	%r43, %r42, %r37;
	ld.shared.f32 	%f47, [%r43];
	fma.rn.f32 	%f48, %f44, %f47, %f304;
	add.s64 	%rd51, %rd49, %rd50;
	ld.global.nc.f32 	%f49, [%rd51];
	ld.shared.f32 	%f50, [%r39+4];
	mul.f32 	%f51, %f49, %f50;
	ld.shared.f32 	%f52, [%r41+4];
	fma.rn.f32 	%f53, %f51, %f52, %f46;
	ld.shared.f32 	%f54, [%r43+4];
	fma.rn.f32 	%f55, %f51, %f54, %f48;
	add.s64 	%rd52, %rd187, 2;
	and.b64  	%rd53, %rd52, 4294967295;
	add.s64 	%rd54, %rd53, %rd3;
	mad.lo.s64 	%rd55, %rd54, %rd28, %rd2;
	shl.b64 	%rd56, %rd55, 2;
	add.s64 	%rd57, %rd1, %rd56;
	ld.global.nc.f32 	%f56, [%rd57];
	ld.shared.f32 	%f57, [%r39+8];
	mul.f32 	%f58, %f56, %f57;
	ld.shared.f32 	%f59, [%r41+8];
	fma.rn.f32 	%f60, %f58, %f59, %f53;
	ld.shared.f32 	%f61, [%r43+8];
	fma.rn.f32 	%f62, %f58, %f61, %f55;
	add.s64 	%rd58, %rd187, 3;
	and.b64  	%rd59, %rd58, 4294967295;
	add.s64 	%rd60, %rd59, %rd3;
	mad.lo.s64 	%rd61, %rd60, %rd28, %rd2;
	shl.b64 	%rd62, %rd61, 2;
	add.s64 	%rd63, %rd1, %rd62;
	ld.global.nc.f32 	%f63, [%rd63];
	ld.shared.f32 	%f64, [%r39+12];
	mul.f32 	%f65, %f63, %f64;
	ld.shared.f32 	%f66, [%r41+12];
	fma.rn.f32 	%f303, %f65, %f66, %f60;
	ld.shared.f32 	%f67, [%r43+12];
	fma.rn.f32 	%f304, %f65, %f67, %f62;
	add.s64 	%rd64, %rd187, 4;
	and.b64  	%rd187, %rd64, 4294967295;
	add.s64 	%rd185, %rd185, -4;
	setp.eq.s64 	%p9, %rd185, 0;
	@%p9 bra 	$L__BB2_13;
	bra.uni 	$L__BB2_12;
$L__BB2_13:
	neg.s64 	%rd188, %rd6;
	mov.u32 	%r46, _ZZ18LogPropagateKernelPfPKfS1_S1_S1_S1_ffmmE16inv_length_cache;
	mov.u32 	%r48, _ZZ18LogPropagateKernelPfPKfS1_S1_S1_S1_ffmmE14measured_cache;
	mov.u32 	%r50, _ZZ18LogPropagateKernelPfPKfS1_S1_S1_S1_ffmmE12fitted_cache;
$L__BB2_14:
	.pragma "nounroll";
	cvt.u32.u64 	%r44, %rd187;
	add.s64 	%rd65, %rd187, %rd3;
	mad.lo.s64 	%rd66, %rd65, %rd28, %rd2;
	shl.b64 	%rd67, %rd66, 2;
	add.s64 	%rd68, %rd1, %rd67;
	ld.global.nc.f32 	%f68, [%rd68];
	shl.b32 	%r45, %r44, 2;
	add.s32 	%r47, %r46, %r45;
	ld.shared.f32 	%f69, [%r47];
	mul.f32 	%f70, %f68, %f69;
	add.s32 	%r49, %r48, %r45;
	ld.shared.f32 	%f71, [%r49];
	fma.rn.f32 	%f303, %f70, %f71, %f303;
	add.s32 	%r51, %r50, %r45;
	ld.shared.f32 	%f72, [%r51];
	fma.rn.f32 	%f304, %f70, %f72, %f304;
	add.s64 	%rd69, %rd187, 1;
	and.b64  	%rd187, %rd69, 4294967295;
	add.s64 	%rd188, %rd188, 1;
	setp.ne.s64 	%p10, %rd188, 0;
	@%p10 bra 	$L__BB2_14;
	bra.uni 	$L__BB2_25;
$L__BB2_15:
	setp.eq.s64 	%p11, %rd4, 0;
	@%p11 bra 	$L__BB2_25;
	max.u64 	%rd70, %rd5, 4;
	add.s64 	%rd8, %rd70, -1;
	shr.u64 	%rd71, %rd8, 2;
	add.s64 	%rd9, %rd71, 1;
	setp.lt.u64 	%p12, %rd4, 13;
	mov.f32 	%f304, 0f00000000;
	mov.b32 	%r104, 0;
	mov.f32 	%f303, %f304;
	@%p12 bra 	$L__BB2_20;
	mov.u32 	%r57, _ZZ18LogPropagateKernelPfPKfS1_S1_S1_S1_ffmmE12fitted_cache;
	add.s32 	%r100, %r57, 32;
	mov.u32 	%r58, _ZZ18LogPropagateKernelPfPKfS1_S1_S1_S1_ffmmE14measured_cache;
	add.s32 	%r99, %r58, 32;
	mov.u32 	%r59, _ZZ18LogPropagateKernelPfPKfS1_S1_S1_S1_ffmmE16inv_length_cache;
	add.s32 	%r98, %r59, 32;
	and.b64  	%rd184, %rd9, 9223372036854775804;
	mov.f32 	%f304, 0f00000000;
	mov.b32 	%r102, 7;
	shl.b64 	%rd76, %rd28, 2;
	mov.u32 	%r101, %r2;
$L__BB2_18:
	.pragma "nounroll";
	cvt.u64.u32 	%rd72, %r101;
	mad.lo.s64 	%rd73, %rd28, %rd72, %rd2;
	shl.b64 	%rd74, %rd73, 2;
	add.s64 	%rd75, %rd1, %rd74;
	ld.global.nc.f32 	%f77, [%rd75];
	ld.shared.f32 	%f78, [%r98+-32];
	mul.f32 	%f79, %f77, %f78;
	add.s64 	%rd77, %rd75, %rd76;
	ld.global.nc.f32 	%f80, [%rd77];
	ld.shared.f32 	%f81, [%r98+-28];
	mul.f32 	%f82, %f80, %f81;
	add.s64 	%rd78, %rd77, %rd76;
	ld.global.nc.f32 	%f83, [%rd78];
	ld.shared.f32 	%f84, [%r98+-24];
	mul.f32 	%f85, %f83, %f84;
	add.s64 	%rd79, %rd78, %rd76;
	ld.global.nc.f32 	%f86, [%rd79];
	ld.shared.f32 	%f87, [%r98+-20];
	mul.f32 	%f88, %f86, %f87;
	ld.shared.f32 	%f89, [%r99+-32];
	ld.shared.f32 	%f90, [%r99+-28];
	mul.f32 	%f91, %f82, %f90;
	fma.rn.f32 	%f92, %f79, %f89, %f91;
	ld.shared.f32 	%f93, [%r99+-24];
	fma.rn.f32 	%f94, %f85, %f93, %f92;
	ld.shared.f32 	%f95, [%r99+-20];
	fma.rn.f32 	%f96, %f88, %f95, %f94;
	add.f32 	%f97, %f303, %f96;
	ld.shared.f32 	%f98, [%r100+-32];
	ld.shared.f32 	%f99, [%r100+-28];
	mul.f32 	%f100, %f82, %f99;
	fma.rn.f32 	%f101, %f79, %f98, %f100;
	ld.shared.f32 	%f102, [%r100+-24];
	fma.rn.f32 	%f103, %f85, %f102, %f101;
	ld.shared.f32 	%f104, [%r100+-20];
	fma.rn.f32 	%f105, %f88, %f104, %f103;
	add.f32 	%f106, %f304, %f105;
	add.s32 	%r60, %r101, 4;
	cvt.u64.u32 	%rd80, %r60;
	mad.lo.s64 	%rd81, %rd28, %rd80, %rd2;
	shl.b64 	%rd82, %rd81, 2;
	add.s64 	%rd83, %rd1, %rd82;
	ld.global.nc.f32 	%f107, [%rd83];
	ld.shared.f32 	%f108, [%r98+-16];
	mul.f32 	%f109, %f107, %f108;
	add.s32 	%r61, %r101, 5;
	cvt.u64.u32 	%rd84, %r61;
	mad.lo.s64 	%rd85, %rd28, %rd84, %rd2;
	shl.b64 	%rd86, %rd85, 2;
	add.s64 	%rd87, %rd1, %rd86;
	ld.global.nc.f32 	%f110, [%rd87];
	ld.shared.f32 	%f111, [%r98+-12];
	mul.f32 	%f112, %f110, %f111;
	add.s32 	%r62, %r101, 6;
	cvt.u64.u32 	%rd88, %r62;
	mad.lo.s64 	%rd89, %rd28, %rd88, %rd2;
	shl.b64 	%rd90, %rd89, 2;
	add.s64 	%rd91, %rd1, %rd90;
	ld.global.nc.f32 	%f113, [%rd91];
	ld.shared.f32 	%f114, [%r98+-8];
	mul.f32 	%f115, %f113, %f114;
	add.s32 	%r63, %r101, 7;
	cvt.u64.u32 	%rd92, %r63;
	mad.lo.s64 	%rd93, %rd28, %rd92, %rd2;
	shl.b64 	%rd94, %rd93, 2;
	add.s64 	%rd95, %rd1, %rd94;
	ld.global.nc.f32 	%f116, [%rd95];
	ld.shared.f32 	%f117, [%r98+-4];
	mul.f32 	%f118, %f116, %f117;
	ld.shared.f32 	%f119, [%r99+-16];
	ld.shared.f32 	%f120, [%r99+-12];
	mul.f32 	%f121, %f112, %f120;
	fma.rn.f32 	%f122, %f109, %f119, %f121;
	ld.shared.f32 	%f123, [%r99+-8];
	fma.rn.f32 	%f124, %f115, %f123, %f122;
	ld.shared.f32 	%f125, [%r99+-4];
	fma.rn.f32 	%f126, %f118, %f125, %f124;
	add.f32 	%f127, %f97, %f126;
	ld.shared.f32 	%f128, [%r100+-16];
	ld.shared.f32 	%f129, [%r100+-12];
	mul.f32 	%f130, %f112, %f129;
	fma.rn.f32 	%f131, %f109, %f128, %f130;
	ld.shared.f32 	%f132, [%r100+-8];
	fma.rn.f32 	%f133, %f115, %f132, %f131;
	ld.shared.f32 	%f134, [%r100+-4];
	fma.rn.f32 	%f135, %f118, %f134, %f133;
	add.f32 	%f136, %f106, %f135;
	add.s32 	%r64, %r101, 8;
	cvt.u64.u32 	%rd96, %r64;
	mad.lo.s64 	%rd97, %rd28, %rd96, %rd2;
	shl.b64 	%rd98, %rd97, 2;
	add.s64 	%rd99, %rd1, %rd98;
	ld.global.nc.f32 	%f137, [%rd99];
	ld.shared.f32 	%f138, [%r98];
	mul.f32 	%f139, %f137, %f138;
	add.s32 	%r65, %r101, 9;
	cvt.u64.u32 	%rd100, %r65;
	mad.lo.s64 	%rd101, %rd28, %rd100, %rd2;
	shl.b64 	%rd102, %rd101, 2;
	add.s64 	%rd103, %rd1, %rd102;
	ld.global.nc.f32 	%f140, [%rd103];
	ld.shared.f32 	%f141, [%r98+4];
	mul.f32 	%f142, %f140, %f141;
	add.s32 	%r66, %r101, 10;
	cvt.u64.u32 	%rd104, %r66;
	mad.lo.s64 	%rd105, %rd28, %rd104, %rd2;
	shl.b64 	%rd106, %rd105, 2;
	add.s64 	%rd107, %rd1, %rd106;
	ld.global.nc.f32 	%f143, [%rd107];
	ld.shared.f32 	%f144, [%r98+8];
	mul.f32 	%f145, %f143, %f144;
	add.s32 	%r67, %r101, 11;
	cvt.u64.u32 	%rd108, %r67;
	mad.lo.s64 	%rd109, %rd28, %rd108, %rd2;
	shl.b64 	%rd110, %rd109, 2;
	add.s64 	%rd111, %rd1, %rd110;
	ld.global.nc.f32 	%f146, [%rd111];
	ld.shared.f32 	%f147, [%r98+12];
	mul.f32 	%f148, %f146, %f147;
	ld.shared.f32 	%f149, [%r99];
	ld.shared.f32 	%f150, [%r99+4];
	mul.f32 	%f151, %f142, %f150;
	fma.rn.f32 	%f152, %f139, %f149, %f151;
	ld.shared.f32 	%f153, [%r99+8];
	fma.rn.f32 	%f154, %f145, %f153, %f152;
	ld.shared.f32 	%f155, [%r99+12];
	fma.rn.f32 	%f156, %f148, %f155, %f154;
	add.f32 	%f157, %f127, %f156;
	ld.shared.f32 	%f158, [%r100];
	ld.shared.f32 	%f159, [%r100+4];
	mul.f32 	%f160, %f142, %f159;
	fma.rn.f32 	%f161, %f139, %f158, %f160;
	ld.shared.f32 	%f162, [%r100+8];
	fma.rn.f32 	%f163, %f145, %f162, %f161;
	ld.shared.f32 	%f164, [%r100+12];
	fma.rn.f32 	%f165, %f148, %f164, %f163;
	add.f32 	%f166, %f136, %f165;
	add.s32 	%r68, %r101, 12;
	cvt.u64.u32 	%rd112, %r68;
	mad.lo.s64 	%rd113, %rd28, %rd112, %rd2;
	shl.b64 	%rd114, %rd113, 2;
	add.s64 	%rd115, %rd1, %rd114;
	ld.global.nc.f32 	%f167, [%rd115];
	ld.shared.f32 	%f168, [%r98+16];
	mul.f32 	%f169, %f167, %f168;
	add.s32 	%r69, %r101, 13;
	cvt.u64.u32 	%rd116, %r69;
	mad.lo.s64 	%rd117, %rd28, %rd116, %rd2;
	shl.b64 	%rd118, %rd117, 2;
	add.s64 	%rd119, %rd1, %rd118;
	ld.global.nc.f32 	%f170, [%rd119];
	ld.shared.f32 	%f171, [%r98+20];
	mul.f32 	%f172, %f170, %f171;
	add.s32 	%r70, %r101, 14;
	cvt.u64.u32 	%rd120, %r70;
	mad.lo.s64 	%rd121, %rd28, %rd120, %rd2;
	shl.b64 	%rd122, %rd121, 2;
	add.s64 	%rd123, %rd1, %rd122;
	ld.global.nc.f32 	%f173, [%rd123];
	ld.shared.f32 	%f174, [%r98+24];
	mul.f32 	%f175, %f173, %f174;
	add.s32 	%r71, %r101, 15;
	cvt.u64.u32 	%rd124, %r71;
	mad.lo.s64 	%rd125, %rd28, %rd124, %rd2;
	shl.b64 	%rd126, %rd125, 2;
	add.s64 	%rd127, %rd1, %rd126;
	ld.global.nc.f32 	%f176, [%rd127];
	ld.shared.f32 	%f177, [%r98+28];
	mul.f32 	%f178, %f176, %f177;
	ld.shared.f32 	%f179, [%r99+16];
	ld.shared.f32 	%f180, [%r99+20];
	mul.f32 	%f181, %f172, %f180;
	fma.rn.f32 	%f182, %f169, %f179, %f181;
	ld.shared.f32 	%f183, [%r99+24];
	fma.rn.f32 	%f184, %f175, %f183, %f182;
	ld.shared.f32 	%f185, [%r99+28];
	fma.rn.f32 	%f186, %f178, %f185, %f184;
	add.f32 	%f303, %f157, %f186;
	ld.shared.f32 	%f187, [%r100+16];
	ld.shared.f32 	%f188, [%r100+20];
	mul.f32 	%f189, %f172, %f188;
	fma.rn.f32 	%f190, %f169, %f187, %f189;
	ld.shared.f32 	%f191, [%r100+24];
	fma.rn.f32 	%f192, %f175, %f191, %f190;
	ld.shared.f32 	%f193, [%r100+28];
	fma.rn.f32 	%f194, %f178, %f193, %f192;
	add.f32 	%f304, %f166, %f194;
	add.s32 	%r102, %r102, 16;
	add.s32 	%r101, %r101, 16;
	add.s64 	%rd184, %rd184, -4;
	add.s32 	%r100, %r100, 64;
	add.s32 	%r99, %r99, 64;
	add.s32 	%r98, %r98, 64;
	setp.eq.s64 	%p13, %rd184, 0;
	@%p13 bra 	$L__BB2_19;
	bra.uni 	$L__BB2_18;
$L__BB2_19:
	add.s32 	%r104, %r102, -7;
$L__BB2_20:
	and.b64  	%rd128, %rd9, 3;
	setp.eq.s64 	%p14, %rd128, 0;
	@%p14 bra 	$L__BB2_25;
	setp.eq.s64 	%p15, %rd128, 1;
	@%p15 bra 	$L__BB2_23;
	add.s32 	%r72, %r104, %r2;
	cvt.u64.u32 	%rd129, %r72;
	mad.lo.s64 	%rd130, %rd28, %rd129, %rd2;
	shl.b64 	%rd131, %rd130, 2;
	add.s64 	%rd132, %rd1, %rd131;
	ld.global.nc.f32 	%f196, [%rd132];
	shl.b32 	%r73, %r104, 2;
	mov.u32 	%r74, _ZZ18LogPropagateKernelPfPKfS1_S1_S1_S1_ffmmE16inv_length_cache;
	add.s32 	%r75, %r74, %r73;
	ld.shared.f32 	%f197, [%r75];
	mul.f32 	%f198, %f196, %f197;
	add.s32 	%r76, %r72, 1;
	cvt.u64.u32 	%rd133, %r76;
	mad.lo.s64 	%rd134, %rd28, %rd133, %rd2;
	shl.b64 	%rd135, %rd134, 2;
	add.s64 	%rd136, %rd1, %rd135;
	ld.global.nc.f32 	%f199, [%rd136];
	ld.shared.f32 	%f200, [%r75+4];
	mul.f32 	%f201, %f199, %f200;
	add.s32 	%r77, %r72, 2;
	cvt.u64.u32 	%rd137, %r77;
	mad.lo.s64 	%rd138, %rd28, %rd137, %rd2;
	shl.b64 	%rd139, %rd138, 2;
	add.s64 	%rd140, %rd1, %rd139;
	ld.global.nc.f32 	%f202, [%rd140];
	ld.shared.f32 	%f203, [%r75+8];
	mul.f32 	%f204, %f202, %f203;
	add.s32 	%r78, %r72, 3;
	cvt.u64.u32 	%rd141, %r78;
	mad.lo.s64 	%rd142, %rd28, %rd141, %rd2;
	shl.b64 	%rd143, %rd142, 2;
	add.s64 	%rd144, %rd1, %rd143;
	ld.global.nc.f32 	%f205, [%rd144];
	ld.shared.f32 	%f206, [%r75+12];
	mul.f32 	%f207, %f205, %f206;
	mov.u32 	%r79, _ZZ18LogPropagateKernelPfPKfS1_S1_S1_S1_ffmmE14measured_cache;
	add.s32 	%r80, %r79, %r73;
	ld.shared.f32 	%f208, [%r80];
	ld.shared.f32 	%f209, [%r80+4];
	mul.f32 	%f210, %f201, %f209;
	fma.rn.f32 	%f211, %f198, %f208, %f210;
	ld.shared.f32 	%f212, [%r80+8];
	fma.rn.f32 	%f213, %f204, %f212, %f211;
	ld.shared.f32 	%f214, [%r80+12];
	fma.rn.f32 	%f215, %f207, %f214, %f213;
	add.f32 	%f216, %f303, %f215;
	mov.u32 	%r81, _ZZ18LogPropagateKernelPfPKfS1_S1_S1_S1_ffmmE12fitted_cache;
	add.s32 	%r82, %r81, %r73;
	ld.shared.f32 	%f217, [%r82];
	ld.shared.f32 	%f218, [%r82+4];
	mul.f32 	%f219, %f201, %f218;
	fma.rn.f32 	%f220, %f198, %f217, %f219;
	ld.shared.f32 	%f221, [%r82+8];
	fma.rn.f32 	%f222, %f204, %f221, %f220;
	ld.shared.f32 	%f223, [%r82+12];
	fma.rn.f32 	%f224, %f207, %f223, %f222;
	add.f32 	%f225, %f304, %f224;
	add.s32 	%r83, %r72, 4;
	cvt.u64.u32 	%rd145, %r83;
	mad.lo.s64 	%rd146, %rd28, %rd145, %rd2;
	shl.b64 	%rd147, %rd146, 2;
	add.s64 	%rd148, %rd1, %rd147;
	ld.global.nc.f32 	%f226, [%rd148];
	ld.shared.f32 	%f227, [%r75+16];
	mul.f32 	%f228, %f226, %f227;
	add.s32 	%r84, %r72, 5;
	cvt.u64.u32 	%rd149, %r84;
	mad.lo.s64 	%rd150, %rd28, %rd149, %rd2;
	shl.b64 	%rd151, %rd150, 2;
	add.s64 	%rd152, %rd1, %rd151;
	ld.global.nc.f32 	%f229, [%rd152];
	ld.shared.f32 	%f230, [%r75+20];
	mul.f32 	%f231, %f229, %f230;
	add.s32 	%r85, %r72, 6;
	cvt.u64.u32 	%rd153, %r85;
	mad.lo.s64 	%rd154, %rd28, %rd153, %rd2;
	shl.b64 	%rd155, %rd154, 2;
	add.s64 	%rd156, %rd1, %rd155;
	ld.global.nc.f32 	%f232, [%rd156];
	ld.shared.f32 	%f233, [%r75+24];
	mul.f32 	%f234, %f232, %f233;
	add.s32 	%r86, %r72, 7;
	cvt.u64.u32 	%rd157, %r86;
	mad.lo.s64 	%rd158, %rd28, %rd157, %rd2;
	shl.b64 	%rd159, %rd158, 2;
	add.s64 	%rd160, %rd1, %rd159;
	ld.global.nc.f32 	%f235, [%rd160];
	ld.shared.f32 	%f236, [%r75+28];
	mul.f32 	%f237, %f235, %f236;
	ld.shared.f32 	%f238, [%r80+16];
	ld.shared.f32 	%f239, [%r80+20];
	mul.f32 	%f240, %f231, %f239;
	fma.rn.f32 	%f241, %f228, %f238, %f240;
	ld.shared.f32 	%f242, [%r80+24];
	fma.rn.f32 	%f243, %f234, %f242, %f241;
	ld.shared.f32 	%f244, [%r80+28];
	fma.rn.f32 	%f245, %f237, %f244, %f243;
	add.f32 	%f303, %f216, %f245;
	ld.shared.f32 	%f246, [%r82+16];
	ld.shared.f32 	%f247, [%r82+20];
	mul.f32 	%f248, %f231, %f247;
	fma.rn.f32 	%f249, %f228, %f246, %f248;
	ld.shared.f32 	%f250, [%r82+24];
	fma.rn.f32 	%f251, %f234, %f250, %f249;
	ld.shared.f32 	%f252, [%r82+28];
	fma.rn.f32 	%f253, %f237, %f252, %f251;
	add.f32 	%f304, %f225, %f253;
	add.s32 	%r104, %r104, 8;
$L__BB2_23:
	and.b64  	%rd161, %rd8, 4;
	setp.ne.s64 	%p16, %rd161, 0;
	@%p16 bra 	$L__BB2_25;
	add.s32 	%r87, %r104, %r2;
	cvt.u64.u32 	%rd162, %r87;
	mad.lo.s64 	%rd163, %rd28, %rd162, %rd2;
	shl.b64 	%rd164, %rd163, 2;
	add.s64 	%rd165, %rd1, %rd164;
	ld.global.nc.f32 	%f254, [%rd165];
	shl.b32 	%r88, %r104, 2;
	mov.u32 	%r89, _ZZ18LogPropagateKernelPfPKfS1_S1_S1_S1_ffmmE16inv_length_cache;
	add.s32 	%r90, %r89, %r88;
	ld.shared.f32 	%f255, [%r90];
	mul.f32 	%f256, %f254, %f255;
	add.s32 	%r91, %r87, 1;
	cvt.u64.u32 	%rd166, %r91;
	mad.lo.s64 	%rd167, %rd28, %rd166, %rd2;
	shl.b64 	%rd168, %rd167, 2;
	add.s64 	%rd169, %rd1, %rd168;
	ld.global.nc.f32 	%f257, [%rd169];
	ld.shared.f32 	%f258, [%r90+4];
	mul.f32 	%f259, %f257, %f258;
	add.s32 	%r92, %r87, 2;
	cvt.u64.u32 	%rd170, %r92;
	mad.lo.s64 	%rd171, %rd28, %rd170, %rd2;
	shl.b64 	%rd172, %rd171, 2;
	add.s64 	%rd173, %rd1, %rd172;
	ld.global.nc.f32 	%f260, [%rd173];
	ld.shared.f32 	%f261, [%r90+8];
	mul.f32 	%f262, %f260, %f261;
	add.s32 	%r93, %r87, 3;
	cvt.u64.u32 	%rd174, %r93;
	mad.lo.s64 	%rd175, %rd28, %rd174, %rd2;
	shl.b64 	%rd176, %rd175, 2;
	add.s64 	%rd177, %rd1, %rd176;
	ld.global.nc.f32 	%f263, [%rd177];
	ld.shared.f32 	%f264, [%r90+12];
	mul.f32 	%f265, %f263, %f264;
	mov.u32 	%r94, _ZZ18LogPropagateKernelPfPKfS1_S1_S1_S1_ffmmE14measured_cache;
	add.s32 	%r95, %r94, %r88;
	ld.shared.f32 	%f266, [%r95];
	ld.shared.f32 	%f267, [%r95+4];
	mul.f32 	%f268, %f259, %f267;
	fma.rn.f32 	%f269, %f256, %f266, %f268;
	ld.shared.f32 	%f270, [%r95+8];
	fma.rn.f32 	%f271, %f262, %f270, %f269;
	ld.shared.f32 	%f272, [%r95+12];
	fma.rn.f32 	%f273, %f265, %f272, %f271;
	add.f32 	%f303, %f303, %f273;
	mov.u32 	%r96, _ZZ18LogPropagateKernelPfPKfS1_S1_S1_S1_ffmmE12fitted_cache;
	add.s32 	%r97, %r96, %r88;
	ld.shared.f32 	%f274, [%r97];
	ld.shared.f32 	%f275, [%r97+4];
	mul.f32 	%f276, %f259, %f275;
	fma.rn.f32 	%f277, %f256, %f274, %f276;
	ld.shared.f32 	%f278, [%r97+8];
	fma.rn.f32 	%f279, %f262, %f278, %f277;
	ld.shared.f32 	%f280, [%r97+12];
	fma.rn.f32 	%f281, %f265, %f280, %f279;
	add.f32 	%f304, %f304, %f281;
$L__BB2_25:
	ld.param.u64 	%rd183, [_Z18LogPropagateKernelPfPKfS1_S1_S1_S1_ffmm_param_0];
	cvta.to.global.u64 	%rd178, %rd183;
	shl.b64 	%rd179, %rd2, 2;
	add.s64 	%rd180, %rd178, %rd179;
	atom.global.add.f32 	%f282, [%rd180], %f303;
	shl.b64 	%rd181, %rd28, 2;
	add.s64 	%rd182, %rd180, %rd181;
	atom.global.add.f32 	%f283, [%rd182], %f304;
$L__BB2_26:
	ret;

}
	// .globl	_Z17GradPenaltyKernelPfPKfPKmS1_fmm
.visible .entry _Z17GradPenaltyKernelPfPKfPKmS1_fmm(
	.param .u64 .ptr .align 1 _Z17GradPenaltyKernelPfPKfPKmS1_fmm_param_0,
	.param .u64 .ptr .align 1 _Z17GradPenaltyKernelPfPKfPKmS1_fmm_param_1,
	.param .u64 .ptr .align 1 _Z17GradPenaltyKernelPfPKfPKmS1_fmm_param_2,
	.param .u64 .ptr .align 1 _Z17GradPenaltyKernelPfPKfPKmS1_fmm_param_3,
	.param .f32 _Z17GradPenaltyKernelPfPKfPKmS1_fmm_param_4,
	.param .u64 _Z17GradPenaltyKernelPfPKfPKmS1_fmm_param_5,
	.param .u64 _Z17GradPenaltyKernelPfPKfPKmS1_fmm_param_6
)
{
	.reg .pred 	%p<4>;
	.reg .b32 	%r<12>;
	.reg .b32 	%f<7>;
	.reg .b64 	%rd<36>;

	ld.param.u64 	%rd16, [_Z17GradPenaltyKernelPfPKfPKmS1_fmm_param_0];
	ld.param.u64 	%rd17, [_Z17GradPenaltyKernelPfPKfPKmS1_fmm_param_1];
	ld.param.u64 	%rd18, [_Z17GradPenaltyKernelPfPKfPKmS1_fmm_param_2];
	ld.param.u64 	%rd19, [_Z17GradPenaltyKernelPfPKfPKmS1_fmm_param_3];
	ld.param.f32 	%f1, [_Z17GradPenaltyKernelPfPKfPKmS1_fmm_param_4];
	ld.param.u64 	%rd20, [_Z17GradPenaltyKernelPfPKfPKmS1_fmm_param_5];
	ld.param.u64 	%rd21, [_Z17GradPenaltyKernelPfPKfPKmS1_fmm_param_6];
	mov.u32 	%r2, %ctaid.x;
	mov.u32 	%r1, %ntid.x;
	mov.u32 	%r3, %tid.x;
	mad.lo.s32 	%r4, %r2, %r1, %r3;
	cvt.u64.u32 	%rd33, %r4;
	setp.le.u64 	%p1, %rd20, %rd33;
	@%p1 bra 	$L__BB3_6;
	mov.u32 	%r5, %nctaid.x;
	mul.lo.s32 	%r6, %r1, %r5;
	cvt.u64.u32 	%rd2, %r6;
	cvta.to.global.u64 	%rd3, %rd18;
	cvta.to.global.u64 	%rd4, %rd19;
	cvta.to.global.u64 	%rd5, %rd17;
	cvta.to.global.u64 	%rd6, %rd16;
	cvt.u32.u64 	%r7, %rd21;
$L__BB3_2:
	shl.b64 	%rd22, %rd33, 3;
	add.s64 	%rd23, %rd3, %rd22;
	ld.global.nc.u64 	%rd8, [%rd23];
	or.b64  	%rd24, %rd8, %rd21;
	and.b64  	%rd25, %rd24, -4294967296;
	setp.ne.s64 	%p2, %rd25, 0;
	@%p2 bra 	$L__BB3_4;
	cvt.u32.u64 	%r8, %rd8;
	div.u32 	%r9, %r8, %r7;
	mul.lo.s32 	%r10, %r9, %r7;
	sub.s32 	%r11, %r8, %r10;
	cvt.u64.u32 	%rd34, %r9;
	cvt.u64.u32 	%rd35, %r11;
	bra.uni 	$L__BB3_5;
$L__BB3_4:
	div.u64 	%rd34, %rd8, %rd21;
	mul.lo.s64 	%rd26, %rd34, %rd21;
	sub.s64 	%rd35, %rd8, %rd26;
$L__BB3_5:
	shl.b64 	%rd27, %rd34, 2;
	add.s64 	%rd28, %rd6, %rd27;
	shl.b64 	%rd29, %rd33, 2;
	add.s64 	%rd30, %rd4, %rd29;
	ld.global.nc.f32 	%f2, [%rd30];
	mul.f32 	%f3, %f1, %f2;
	shl.b64 	%rd31, %rd35, 2;
	add.s64 	%rd32, %rd5, %rd31;
	ld.global.nc.f32 	%f4, [%rd32];
	mul.f32 	%f5, %f3, %f4;
	atom.global.add.f32 	%f6, [%rd28], %f5;
	add.s64 	%rd33, %rd33, %rd2;
	setp.lt.u64 	%p3, %rd33, %rd20;
	@%p3 bra 	$L__BB3_2;
$L__BB3_6:
	ret;

}
	// .globl	_Z20LogGradPenaltyKernelPfPKfPKmS1_fmm
.visible .entry _Z20LogGradPenaltyKernelPfPKfPKmS1_fmm(
	.param .u64 .ptr .align 1 _Z20LogGradPenaltyKernelPfPKfPKmS1_fmm_param_0,
	.param .u64 .ptr .align 1 _Z20LogGradPenaltyKernelPfPKfPKmS1_fmm_param_1,
	.param .u64 .ptr .align 1 _Z20LogGradPenaltyKernelPfPKfPKmS1_fmm_param_2,
	.param .u64 .ptr .align 1 _Z20LogGradPenaltyKernelPfPKfPKmS1_fmm_param_3,
	.param .f32 _Z20LogGradPenaltyKernelPfPKfPKmS1_fmm_param_4,
	.param .u64 _Z20LogGradPenaltyKernelPfPKfPKmS1_fmm_param_5,
	.param .u64 _Z20LogGradPenaltyKernelPfPKfPKmS1_fmm_param_6
)
{
	.reg .pred 	%p<4>;
	.reg .b32 	%r<12>;
	.reg .b32 	%f<9>;
	.reg .b64 	%rd<36>;

	ld.param.u64 	%rd16, [_Z20LogGradPenaltyKernelPfPKfPKmS1_fmm_param_0];
	ld.param.u64 	%rd17, [_Z20LogGradPenaltyKernelPfPKfPKmS1_fmm_param_1];
	ld.param.u64 	%rd18, [_Z20LogGradPenaltyKernelPfPKfPKmS1_fmm_param_2];
	ld.param.u64 	%rd19, [_Z20LogGradPenaltyKernelPfPKfPKmS1_fmm_param_3];
	ld.param.f32 	%f1, [_Z20LogGradPenaltyKernelPfPKfPKmS1_fmm_param_4];
	ld.param.u64 	%rd20, [_Z20LogGradPenaltyKernelPfPKfPKmS1_fmm_param_5];
	ld.param.u64 	%rd21, [_Z20LogGradPenaltyKernelPfPKfPKmS1_fmm_param_6];
	mov.u32 	%r2, %ctaid.x;
	mov.u32 	%r1, %ntid.x;
	mov.u32 	%r3, %tid.x;
	mad.lo.s32 	%r4, %r2, %r1, %r3;
	cvt.u64.u32 	%rd33, %r4;
	setp.le.u64 	%p1, %rd20, %rd33;
	@%p1 bra 	$L__BB4_6;
	mov.u32 	%r5, %nctaid.x;
	mul.lo.s32 	%r6, %r1, %r5;
	cvt.u64.u32 	%rd2, %r6;
	cvta.to.global.u64 	%rd3, %rd18;
	cvta.to.global.u64 	%rd4, %rd19;
	cvta.to.global.u64 	%rd5, %rd17;
	cvta.to.global.u64 	%rd6, %rd16;
	cvt.u32.u64 	%r7, %rd21;
$L__BB4_2:
	shl.b64 	%rd22, %rd33, 3;
	add.s64 	%rd23, %rd3, %rd22;
	ld.global.nc.u64 	%rd8, [%rd23];
	or.b64  	%rd24, %rd8, %rd21;
	and.b64  	%rd25, %rd24, -4294967296;
	setp.ne.s64 	%p2, %rd25, 0;
	@%p2 bra 	$L__BB4_4;
	cvt.u32.u64 	%r8, %rd8;
	div.u32 	%r9, %r8, %r7;
	mul.lo.s32 	%r10, %r9, %r7;
	sub.s32 	%r11, %r8, %r10;
	cvt.u64.u32 	%rd34, %r9;
	cvt.u64.u32 	%rd35, %r11;
	bra.uni 	$L__BB4_5;
$L__BB4_4:
	div.u64 	%rd34, %rd8, %rd21;
	mul.lo.s64 	%rd26, %rd34, %rd21;
	sub.s64 	%rd35, %rd8, %rd26;
$L__BB4_5:
	shl.b64 	%rd27, %rd34, 2;
	add.s64 	%rd28, %rd6, %rd27;
	shl.b64 	%rd29, %rd33, 2;
	add.s64 	%rd30, %rd4, %rd29;
	ld.global.nc.f32 	%f2, [%rd30];
	mul.f32 	%f3, %f1, %f2;
	shl.b64 	%rd31, %rd35, 2;
	add.s64 	%rd32, %rd5, %rd31;
	ld.global.nc.f32 	%f4, [%rd32];
	lg2.approx.f32 	%f5, %f4;
	mul.f32 	%f6, %f5, 0f3F317218;
	mul.f32 	%f7, %f3, %f6;
	atom.global.add.f32 	%f8, [%rd28], %f7;
	add.s64 	%rd33, %rd33, %rd2;
	setp.lt.u64 	%p3, %rd33, %rd20;
	@%p3 bra 	$L__BB4_2;
$L__BB4_6:
	ret;

}
	// .globl	_Z20UpdateSolutionKernelPfS_m
.visible .entry _Z20UpdateSolutionKernelPfS_m(
	.param .u64 .ptr .align 1 _Z20UpdateSolutionKernelPfS_m_param_0,
	.param .u64 .ptr .align 1 _Z20UpdateSolutionKernelPfS_m_param_1,
	.param .u64 _Z20UpdateSolutionKernelPfS_m_param_2
)
{
	.reg .pred 	%p<2>;
	.reg .b32 	%r<6>;
	.reg .b32 	%f<5>;
	.reg .b64 	%rd<10>;

	ld.param.u64 	%rd2, [_Z20UpdateSolutionKernelPfS_m_param_0];
	ld.param.u64 	%rd3, [_Z20UpdateSolutionKernelPfS_m_param_1];
	ld.param.u64 	%rd4, [_Z20UpdateSolutionKernelPfS_m_param_2];
	mov.u32 	%r1, %ctaid.x;
	mov.u32 	%r2, %ntid.x;
	mov.u32 	%r3, %tid.x;
	mad.lo.s32 	%r4, %r1, %r2, %r3;
	cvt.u64.u32 	%rd1, %r4;
	setp.le.u64 	%p1, %rd4, %rd1;
	@%p1 bra 	$L__BB5_2;
	cvta.to.global.u64 	%rd5, %rd2;
	cvta.to.global.u64 	%rd6, %rd3;
	shl.b64 	%rd7, %rd1, 2;
	add.s64 	%rd8, %rd5, %rd7;
	ld.global.f32 	%f1, [%rd8];
	add.s64 	%rd9, %rd6, %rd7;
	ld.global.f32 	%f2, [%rd9];
	add.f32 	%f3, %f1, %f2;
	max.f32 	%f4, %f3, 0f00000000;
	st.global.f32 	[%rd8], %f4;
	mov.b32 	%r5, 0;
	st.global.u32 	[%rd9], %r5;
$L__BB5_2:
	ret;

}
	// .globl	_Z23UpdateLogSolutionKernelPfS_PKffm
.visible .entry _Z23UpdateLogSolutionKernelPfS_PKffm(
	.param .u64 .ptr .align 1 _Z23UpdateLogSolutionKernelPfS_PKffm_param_0,
	.param .u64 .ptr .align 1 _Z23UpdateLogSolutionKernelPfS_PKffm_param_1,
	.param .u64 .ptr .align 1 _Z23UpdateLogSolutionKernelPfS_PKffm_param_2,
	.param .f32 _Z23UpdateLogSolutionKernelPfS_PKffm_param_3,
	.param .u64 _Z23UpdateLogSolutionKernelPfS_PKffm_param_4
)
{
	.reg .pred 	%p<2>;
	.reg .b32 	%r<6>;
	.reg .b32 	%f<16>;
	.reg .b64 	%rd<15>;

	ld.param.u64 	%rd2, [_Z23UpdateLogSolutionKernelPfS_PKffm_param_0];
	ld.param.u64 	%rd3, [_Z23UpdateLogSolutionKernelPfS_PKffm_param_1];
	ld.param.u64 	%rd4, [_Z23UpdateLogSolutionKernelPfS_PKffm_param_2];
	ld.param.f32 	%f1, [_Z23UpdateLogSolutionKernelPfS_PKffm_param_3];
	ld.param.u64 	%rd5, [_Z23UpdateLogSolutionKernelPfS_PKffm_param_4];
	mov.u32 	%r1, %ctaid.x;
	mov.u32 	%r2, %ntid.x;
	mov.u32 	%r3, %tid.x;
	mad.lo.s32 	%r4, %r1, %r2, %r3;
	cvt.u64.u32 	%rd1, %r4;
	setp.le.u64 	%p1, %rd5, %rd1;
	@%p1 bra 	$L__BB6_2;
	cvta.to.global.u64 	%rd6, %rd3;
	cvta.to.global.u64 	%rd7, %rd4;
	cvta.to.global.u64 	%rd8, %rd2;
	shl.b64 	%rd9, %rd1, 2;
	add.s64 	%rd10, %rd6, %rd9;
	ld.global.f32 	%f2, [%rd10];
	add.f32 	%f3, %f2, 0f33D6BF95;
	shl.b64 	%rd11, %rd5, 2;
	add.s64 	%rd12, %rd10, %rd11;
	ld.global.f32 	%f4, [%rd12];
	add.f32 	%f5, %f4, 0f33D6BF95;
	div.rn.f32 	%f6, %f3, %f5;
	lg2.approx.f32 	%f7, %f6;
	mul.f32 	%f8, %f1, %f7;
	ex2.approx.f32 	%f9, %f8;
	add.s64 	%rd13, %rd7, %rd9;
	ld.global.nc.f32 	%f10, [%rd13];
	mul.f32 	%f11, %f10, 0fBFB8AA3B;
	ex2.approx.f32 	%f12, %f11;
	mul.f32 	%f13, %f9, %f12;
	add.s64 	%rd14, %rd8, %rd9;
	ld.global.f32 	%f14, [%rd14];
	mul.f32 	%f15, %f14, %f13;
	st.global.f32 	[%rd14], %f15;
	mov.b32 	%r5, 0;
	st.global.u32 	[%rd10], %r5;
	st.global.u32 	[%rd12], %r5;
$L__BB6_2:
	ret;

}


// ===== COMPILED SASS (sm_100) =====

	.target	sm_100

	.elftype	@"ET_EXEC"


//--------------------- .note.nv.tkinfo           --------------------------
	.section	.note.nv.tkinfo,"",@"SHT_NOTE"
	.sectionflags	@"SHF_NOTE_NV_TKINFO"
	.tkinfo
        /*0018*/ 	.word	0x00000002
        /*0030*/ 	.string	""
        /*0030*/ 	.string	"ptxas"
        /*0030*/ 	.string	"Cuda compilation tools, release 13.0, V13.0.88"
        /*0030*/ 	.string	"Build cuda_13.0.r13.0/compiler.36424714_0"
        /*0030*/ 	.string	"-arch sm_100 -m 64 "



//--------------------- .note.nv.cuinfo           --------------------------
	.section	.note.nv.cuinfo,"",@"SHT_NOTE"
	.sectionflags	@"SHF_NOTE_NV_CUINFO"
        /*0018*/ 	.short	0x0002
        /*001a*/ 	.short	0x0064
        /*001c*/ 	.short	0x0082
	.zero		2


//--------------------- .nv.info                  --------------------------
	.section	.nv.info,"",@"SHT_CUDA_INFO"
	.align	4


	//----- nvinfo : EIATTR_REGCOUNT
	.align		4
        /*0000*/ 	.byte	0x04, 0x2f
        /*0002*/ 	.short	(.L_1 - .L_0)
	.align		4
.L_0:
        /*0004*/ 	.word	index@(_Z18InitialGuessKernelPfPKfS1_S1_fmm)
        /*0008*/ 	.word	0x00000020


	//----- nvinfo : EIATTR_FRAME_SIZE
	.align		4
.L_1:
        /*000c*/ 	.byte	0x04, 0x11
        /*000e*/ 	.short	(.L_3 - .L_2)
	.align		4
.L_2:
        /*0010*/ 	.word	index@($__internal_6_$__cuda_sm3x_div_rn_noftz_f32_slowpath)
        /*0014*/ 	.word	0x00000000


	//----- nvinfo : EIATTR_FRAME_SIZE
	.align		4
.L_3:
        /*0018*/ 	.byte	0x04, 0x11
        /*001a*/ 	.short	(.L_5 - .L_4)
	.align		4
.L_4:
        /*001c*/ 	.word	index@(_Z18InitialGuessKernelPfPKfS1_S1_fmm)
        /*0020*/ 	.word	0x00000000


	//----- nvinfo : EIATTR_REGCOUNT
	.align		4
.L_5:
        /*0024*/ 	.byte	0x04, 0x2f
        /*0026*/ 	.short	(.L_7 - .L_6)
	.align		4
.L_6:
        /*0028*/ 	.word	index@(_Z15PropagateKernelPfPKfS1_S1_S1_S1_S1_fffmm)
        /*002c*/ 	.word	0x00000020


	//----- nvinfo : EIATTR_FRAME_SIZE
	.align		4
.L_7:
        /*0030*/ 	.byte	0x04, 0x11
        /*0032*/ 	.short	(.L_9 - .L_8)
	.align		4
.L_8:
        /*0034*/ 	.word	index@($__internal_5_$__cuda_sm3x_div_rn_noftz_f32_slowpath)
        /*0038*/ 	.word	0x00000000


	//----- nvinfo : EIATTR_FRAME_SIZE
	.align		4
.L_9:
        /*003c*/ 	.byte	0x04, 0x11
        /*003e*/ 	.short	(.L_11 - .L_10)
	.align		4
.L_10:
        /*0040*/ 	.word	index@($__internal_4_$__cuda_sm20_rcp_rn_f32_slowpath)
        /*0044*/ 	.word	0x00000000


	//----- nvinfo : EIATTR_FRAME_SIZE
	.align		4
.L_11:
        /*0048*/ 	.byte	0x04, 0x11
        /*004a*/ 	.short	(.L_13 - .L_12)
	.align		4
.L_12:
        /*004c*/ 	.word	index@(_Z15PropagateKernelPfPKfS1_S1_S1_S1_S1_fffmm)
        /*0050*/ 	.word	0x00000000


	//----- nvinfo : EIATTR_REGCOUNT
	.align		4
.L_13:
        /*0054*/ 	.byte	0x04, 0x2f
        /*0056*/ 	.short	(.L_15 - .L_14)
	.align		4
.L_14:
        /*0058*/ 	.word	index@(_Z18LogPropagateKernelPfPKfS1_S1_S1_S1_ffmm)
        /*005c*/ 	.word	0x00000020


	//----- nvinfo : EIATTR_FRAME_SIZE
	.align		4
.L_15:
        /*0060*/ 	.byte	0x04, 0x11
        /*0062*/ 	.short	(.L_17 - .L_16)
	.align		4
.L_16:
        /*0064*/ 	.word	index@($__internal_3_$__cuda_sm20_rcp_rn_f32_slowpath)
        /*0068*/ 	.word	0x00000000


	//----- nvinfo : EIATTR_FRAME_SIZE
	.align		4
.L_17:
        /*006c*/ 	.byte	0x04, 0x11
        /*006e*/ 	.short	(.L_19 - .L_18)
	.align		4
.L_18:
        /*0070*/ 	.word	index@(_Z18LogPropagateKernelPfPKfS1_S1_S1_S1_ffmm)
        /*0074*/ 	.word	0x00000000


	//----- nvinfo : EIATTR_REGCOUNT
	.align		4
.L_19:
        /*0078*/ 	.byte	0x04, 0x2f
        /*007a*/ 	.short	(.L_21 - .L_20)
	.align		4
.L_20:
        /*007c*/ 	.word	index@(_Z17GradPenaltyKernelPfPKfPKmS1_fmm)
        /*0080*/ 	.word	0x00000016


	//----- nvinfo : EIATTR_FRAME_SIZE
	.align		4
.L_21:
        /*0084*/ 	.byte	0x04, 0x11
        /*0086*/ 	.short	(.L_23 - .L_22)
	.align		4
.L_22:
        /*0088*/ 	.word	index@($__internal_2_$__cuda_sm20_div_u64)
        /*008c*/ 	.word	0x00000000


	//----- nvinfo : EIATTR_FRAME_SIZE
	.align		4
.L_23:
        /*0090*/ 	.byte	0x04, 0x11
        /*0092*/ 	.short	(.L_25 - .L_24)
	.align		4
.L_24:
        /*0094*/ 	.word	index@(_Z17GradPenaltyKernelPfPKfPKmS1_fmm)
        /*0098*/ 	.word	0x00000000


	//----- nvinfo : EIATTR_REGCOUNT
	.align		4
.L_25:
        /*009c*/ 	.byte	0x04, 0x2f
        /*009e*/ 	.short	(.L_27 - .L_26)
	.align		4
.L_26:
        /*00a0*/ 	.word	index@(_Z20LogGradPenaltyKernelPfPKfPKmS1_fmm)
        /*00a4*/ 	.word	0x00000016


	//----- nvinfo : EIATTR_FRAME_SIZE
	.align		4
.L_27:
        /*00a8*/ 	.byte	0x04, 0x11
        /*00aa*/ 	.short	(.L_29 - .L_28)
	.align		4
.L_28:
        /*00ac*/ 	.word	index@($__internal_1_$__cuda_sm20_div_u64)
        /*00b0*/ 	.word	0x00000000


	//----- nvinfo : EIATTR_FRAME_SIZE
	.align		4
.L_29:
        /*00b4*/ 	.byte	0x04, 0x11
        /*00b6*/ 	.short	(.L_31 - .L_30)
	.align		4
.L_30:
        /*00b8*/ 	.word	index@(_Z20LogGradPenaltyKernelPfPKfPKmS1_fmm)
        /*00bc*/ 	.word	0x00000000


	//----- nvinfo : EIATTR_REGCOUNT
	.align		4
.L_31:
        /*00c0*/ 	.byte	0x04, 0x2f
        /*00c2*/ 	.short	(.L_33 - .L_32)
	.align		4
.L_32:
        /*00c4*/ 	.word	index@(_Z20UpdateSolutionKernelPfS_m)
        /*00c8*/ 	.word	0x0000000a


	//----- nvinfo : EIATTR_FRAME_SIZE
	.align		4
.L_33:
        /*00cc*/ 	.byte	0x04, 0x11
        /*00ce*/ 	.short	(.L_35 - .L_34)
	.align		4
.L_34:
        /*00d0*/ 	.word	index@(_Z20UpdateSolutionKernelPfS_m)
        /*00d4*/ 	.word	0x00000000


	//----- nvinfo : EIATTR_REGCOUNT
	.align		4
.L_35:
        /*00d8*/ 	.byte	0x04, 0x2f
        /*00da*/ 	.short	(.L_37 - .L_36)
	.align		4
.L_36:
        /*00dc*/ 	.word	index@(_Z23UpdateLogSolutionKernelPfS_PKffm)
        /*00e0*/ 	.word	0x00000014


	//----- nvinfo : EIATTR_FRAME_SIZE
	.align		4
.L_37:
        /*00e4*/ 	.byte	0x04, 0x11
        /*00e6*/ 	.short	(.L_39 - .L_38)
	.align		4
.L_38:
        /*00e8*/ 	.word	index@($__internal_0_$__cuda_sm3x_div_rn_noftz_f32_slowpath)
        /*00ec*/ 	.word	0x00000000


	//----- nvinfo : EIATTR_FRAME_SIZE
	.align		4
.L_39:
        /*00f0*/ 	.byte	0x04, 0x11
        /*00f2*/ 	.short	(.L_41 - .L_40)
	.align		4
.L_40:
        /*00f4*/ 	.word	index@(_Z23UpdateLogSolutionKernelPfS_PKffm)
        /*00f8*/ 	.word	0x00000000


	//----- nvinfo : EIATTR_MIN_STACK_SIZE
	.align		4
.L_41:
        /*00fc*/ 	.byte	0x04, 0x12
        /*00fe*/ 	.short	(.L_43 - .L_42)
	.align		4
.L_42:
        /*0100*/ 	.word	index@(_Z23UpdateLogSolutionKernelPfS_PKffm)
        /*0104*/ 	.word	0x00000000


	//----- nvinfo : EIATTR_MIN_STACK_SIZE
	.align		4
.L_43:
        /*0108*/ 	.byte	0x04, 0x12
        /*010a*/ 	.short	(.L_45 - .L_44)
	.align		4
.L_44:
        /*010c*/ 	.word	index@(_Z20UpdateSolutionKernelPfS_m)
        /*0110*/ 	.word	0x00000000


	//----- nvinfo : EIATTR_MIN_STACK_SIZE
	.align		4
.L_45:
        /*0114*/ 	.byte	0x04, 0x12
        /*0116*/ 	.short	(.L_47 - .L_46)
	.align		4
.L_46:
        /*0118*/ 	.word	index@(_Z20LogGradPenaltyKernelPfPKfPKmS1_fmm)
        /*011c*/ 	.word	0x00000000


	//----- nvinfo : EIATTR_MIN_STACK_SIZE
	.align		4
.L_47:
        /*0120*/ 	.byte	0x04, 0x12
        /*0122*/ 	.short	(.L_49 - .L_48)
	.align		4
.L_48:
        /*0124*/ 	.word	index@(_Z17GradPenaltyKernelPfPKfPKmS1_fmm)
        /*0128*/ 	.word	0x00000000


	//----- nvinfo : EIATTR_MIN_STACK_SIZE
	.align		4
.L_49:
        /*012c*/ 	.byte	0x04, 0x12
        /*012e*/ 	.short	(.L_51 - .L_50)
	.align		4
.L_50:
        /*0130*/ 	.word	index@(_Z18LogPropagateKernelPfPKfS1_S1_S1_S1_ffmm)
        /*0134*/ 	.word	0x00000000


	//----- nvinfo : EIATTR_MIN_STACK_SIZE
	.align		4
.L_51:
        /*0138*/ 	.byte	0x04, 0x12
        /*013a*/ 	.short	(.L_53 - .L_52)
	.align		4
.L_52:
        /*013c*/ 	.word	index@(_Z15PropagateKernelPfPKfS1_S1_S1_S1_S1_fffmm)
        /*0140*/ 	.word	0x00000000


	//----- nvinfo : EIATTR_MIN_STACK_SIZE
	.align		4
.L_53:
        /*0144*/ 	.byte	0x04, 0x12
        /*0146*/ 	.short	(.L_55 - .L_54)
	.align		4
.L_54:
        /*0148*/ 	.word	index@(_Z18InitialGuessKernelPfPKfS1_S1_fmm)
        /*014c*/ 	.word	0x00000000
.L_55:


//--------------------- .nv.compat                --------------------------
	.section	.nv.compat,"",@"SHT_CUDA_COMPAT_INFO"
	.align	4
        /*0000*/ 	.byte	0x02, 0x09, 0x00, 0x00, 0x02, 0x02, 0x01, 0x00, 0x02, 0x05, 0x05, 0x00, 0x03, 0x07, 0x01, 0x01
        /*0010*/ 	.byte	0x02, 0x03, 0x00, 0x00, 0x02, 0x06, 0x01, 0x00, 0x04, 0x0b, 0x08, 0x00, 0x01, 0x00, 0x00, 0x00
        /*0020*/ 	.byte	0x00, 0x00, 0x00, 0x00


//--------------------- .nv.info._Z23UpdateLogSolutionKernelPfS_PKffm --------------------------
	.section	.nv.info._Z23UpdateLogSolutionKernelPfS_PKffm,"",@"SHT_CUDA_INFO"
	.sectionflags	@""
	.align	4


	//----- nvinfo : EIATTR_CUDA_API_VERSION
	.align		4
        /*0000*/ 	.byte	0x04, 0x37
        /*0002*/ 	.short	(.L_57 - .L_56)
.L_56:
        /*0004*/ 	.word	0x00000082


	//----- nvinfo : EIATTR_KPARAM_INFO
	.align		4
.L_57:
        /*0008*/ 	.byte	0x04, 0x17
        /*000a*/ 	.short	(.L_59 - .L_58)
.L_58:
        /*000c*/ 	.word	0x00000000
        /*0010*/ 	.short	0x0004
        /*0012*/ 	.short	0x0020
        /*0014*/ 	.byte	0x00, 0xf0, 0x21, 0x00


	//----- nvinfo : EIATTR_KPARAM_INFO
	.align		4
.L_59:
        /*0018*/ 	.byte	0x04, 0x17
        /*001a*/ 	.short	(.L_61 - .L_60)
.L_60:
        /*001c*/ 	.word	0x00000000
        /*0020*/ 	.short	0x0003
        /*0022*/ 	.short	0x0018
        /*0024*/ 	.byte	0x00, 0xf0, 0x11, 0x00


	//----- nvinfo : EIATTR_KPARAM_INFO
	.align		4
.L_61:
        /*0028*/ 	.byte	0x04, 0x17
        /*002a*/ 	.short	(.L_63 - .L_62)
.L_62:
        /*002c*/ 	.word	0x00000000
        /*0030*/ 	.short	0x0002
        /*0032*/ 	.short	0x0010
        /*0034*/ 	.byte	0x00, 0xf5, 0x21, 0x00


	//----- nvinfo : EIATTR_KPARAM_INFO
	.align		4
.L_63:
        /*0038*/ 	.byte	0x04, 0x17
        /*003a*/ 	.short	(.L_65 - .L_64)
.L_64:
        /*003c*/ 	.word	0x00000000
        /*0040*/ 	.short	0x0001
        /*0042*/ 	.short	0x0008
        /*0044*/ 	.byte	0x00, 0xf5, 0x21, 0x00


	//----- nvinfo : EIATTR_KPARAM_INFO
	.align		4
.L_65:
        /*0048*/ 	.byte	0x04, 0x17
        /*004a*/ 	.short	(.L_67 - .L_66)
.L_66:
        /*004c*/ 	.word	0x00000000
        /*0050*/ 	.short	0x0000
        /*0052*/ 	.short	0x0000
        /*0054*/ 	.byte	0x00, 0xf5, 0x21, 0x00


	//----- nvinfo : EIATTR_SPARSE_MMA_MASK
	.align		4
.L_67:
        /*0058*/ 	.byte	0x03, 0x50
        /*005a*/ 	.short	0x0000


	//----- nvinfo : EIATTR_MAXREG_COUNT
	.align		4
        /*005c*/ 	.byte	0x03, 0x1b
        /*005e*/ 	.short	0x00ff


	//----- nvinfo : EIATTR_MERCURY_ISA_VERSION
	.align		4
        /*0060*/ 	.byte	0x03, 0x5f
        /*0062*/ 	.short	0x0101


	//----- nvinfo : EIATTR_VRC_CTA_INIT_COUNT
	.align		4
        /*0064*/ 	.byte	0x02, 0x4a
	.zero		1
	.zero		1


	//----- nvinfo : EIATTR_EXIT_INSTR_OFFSETS
	.align		4
        /*0068*/ 	.byte	0x04, 0x1c
        /*006a*/ 	.short	(.L_69 - .L_68)


	//   ....[0]....
.L_68:
        /*006c*/ 	.word	0x00000080


	//   ....[1]....
        /*0070*/ 	.word	0x000003e0


	//----- nvinfo : EIATTR_CRS_STACK_SIZE
	.align		4
.L_69:
        /*0074*/ 	.byte	0x04, 0x1e
        /*0076*/ 	.short	(.L_71 - .L_70)
.L_70:
        /*0078*/ 	.word	0x00000000


	//----- nvinfo : EIATTR_CBANK_PARAM_SIZE
	.align		4
.L_71:
        /*007c*/ 	.byte	0x03, 0x19
        /*007e*/ 	.short	0x0028


	//----- nvinfo : EIATTR_PARAM_CBANK
	.align		4
        /*0080*/ 	.byte	0x04, 0x0a
        /*0082*/ 	.short	(.L_73 - .L_72)
	.align		4
.L_72:
        /*0084*/ 	.word	index@(.nv.constant0._Z23UpdateLogSolutionKernelPfS_PKffm)
        /*0088*/ 	.short	0x0380
        /*008a*/ 	.short	0x0028


	//----- nvinfo : EIATTR_SW_WAR
	.align		4
.L_73:
        /*008c*/ 	.byte	0x04, 0x36
        /*008e*/ 	.short	(.L_75 - .L_74)
.L_74:
        /*0090*/ 	.word	0x00000008
.L_75:


//--------------------- .nv.info._Z20UpdateSolutionKernelPfS_m --------------------------
	.section	.nv.info._Z20UpdateSolutionKernelPfS_m,"",@"SHT_CUDA_INFO"
	.sectionflags	@""
	.align	4


	//----- nvinfo : EIATTR_CUDA_API_VERSION
	.align		4
        /*0000*/ 	.byte	0x04, 0x37
        /*0002*/ 	.short	(.L_77 - .L_76)
.L_76:
        /*0004*/ 	.word	0x00000082


	//----- nvinfo : EIATTR_KPARAM_INFO
	.align		4
.L_77:
        /*0008*/ 	.byte	0x04, 0x17
        /*000a*/ 	.short	(.L_79 - .L_78)
.L_78:
        /*000c*/ 	.word	0x00000000
        /*0010*/ 	.short	0x0002
        /*0012*/ 	.short	0x0010
        /*0014*/ 	.byte	0x00, 0xf0, 0x21, 0x00


	//----- nvinfo : EIATTR_KPARAM_INFO
	.align		4
.L_79:
        /*0018*/ 	.byte	0x04, 0x17
        /*001a*/ 	.short	(.L_81 - .L_80)
.L_80:
        /*001c*/ 	.word	0x00000000
        /*0020*/ 	.short	0x0001
        /*0022*/ 	.short	0x0008
        /*0024*/ 	.byte	0x00, 0xf5, 0x21, 0x00


	//----- nvinfo : EIATTR_KPARAM_INFO
	.align		4
.L_81:
        /*0028*/ 	.byte	0x04, 0x17
        /*002a*/ 	.short	(.L_83 - .L_82)
.L_82:
        /*002c*/ 	.word	0x00000000
        /*0030*/ 	.short	0x0000
        /*0032*/ 	.short	0x0000
        /*0034*/ 	.byte	0x00, 0xf5, 0x21, 0x00


	//----- nvinfo : EIATTR_SPARSE_MMA_MASK
	.align		4
.L_83:
        /*0038*/ 	.byte	0x03, 0x50
        /*003a*/ 	.short	0x0000


	//----- nvinfo : EIATTR_MAXREG_COUNT
	.align		4
        /*003c*/ 	.byte	0x03, 0x1b
        /*003e*/ 	.short	0x00ff


	//----- nvinfo : EIATTR_MERCURY_ISA_VERSION
	.align		4
        /*0040*/ 	.byte	0x03, 0x5f
        /*0042*/ 	.short	0x0101


	//----- nvinfo : EIATTR_VRC_CTA_INIT_COUNT
	.align		4
        /*0044*/ 	.byte	0x02, 0x4a
	.zero		1
	.zero		1


	//----- nvinfo : EIATTR_EXIT_INSTR_OFFSETS
	.align		4
        /*0048*/ 	.byte	0x04, 0x1c
        /*004a*/ 	.short	(.L_85 - .L_84)


	//   ....[0]....
.L_84:
        /*004c*/ 	.word	0x00000080


	//   ....[1]....
        /*0050*/ 	.word	0x00000170


	//----- nvinfo : EIATTR_CBANK_PARAM_SIZE
	.align		4
.L_85:
        /*0054*/ 	.byte	0x03, 0x19
        /*0056*/ 	.short	0x0018


	//----- nvinfo : EIATTR_PARAM_CBANK
	.align		4
        /*0058*/ 	.byte	0x04, 0x0a
        /*005a*/ 	.short	(.L_87 - .L_86)
	.align		4
.L_86:
        /*005c*/ 	.word	index@(.nv.constant0._Z20UpdateSolutionKernelPfS_m)
        /*0060*/ 	.short	0x0380
        /*0062*/ 	.short	0x0018


	//----- nvinfo : EIATTR_SW_WAR
	.align		4
.L_87:
        /*0064*/ 	.byte	0x04, 0x36
        /*0066*/ 	.short	(.L_89 - .L_88)
.L_88:
        /*0068*/ 	.word	0x00000008
.L_89:


//--------------------- .nv.info._Z20LogGradPenaltyKernelPfPKfPKmS1_fmm --------------------------
	.section	.nv.info._Z20LogGradPenaltyKernelPfPKfPKmS1_fmm,"",@"SHT_CUDA_INFO"
	.sectionflags	@""
	.align	4


	//----- nvinfo : EIATTR_CUDA_API_VERSION
	.align		4
        /*0000*/ 	.byte	0x04, 0x37
        /*0002*/ 	.short	(.L_91 - .L_90)
.L_90:
        /*0004*/ 	.word	0x00000082


	//----- nvinfo : EIATTR_KPARAM_INFO
	.align		4
.L_91:
        /*0008*/ 	.byte	0x04, 0x17
        /*000a*/ 	.short	(.L_93 - .L_92)
.L_92:
        /*000c*/ 	.word	0x00000000
        /*0010*/ 	.short	0x0006
        /*0012*/ 	.short	0x0030
        /*0014*/ 	.byte	0x00, 0xf0, 0x21, 0x00


	//----- nvinfo : EIATTR_KPARAM_INFO
	.align		4
.L_93:
        /*0018*/ 	.byte	0x04, 0x17
        /*001a*/ 	.short	(.L_95 - .L_94)
.L_94:
        /*001c*/ 	.word	0x00000000
        /*0020*/ 	.short	0x0005
        /*0022*/ 	.short	0x0028
        /*0024*/ 	.byte	0x00, 0xf0, 0x21, 0x00


	//----- nvinfo : EIATTR_KPARAM_INFO
	.align		4
.L_95:
        /*0028*/ 	.byte	0x04, 0x17
        /*002a*/ 	.short	(.L_97 - .L_96)
.L_96:
        /*002c*/ 	.word	0x00000000
        /*0030*/ 	.short	0x0004
        /*0032*/ 	.short	0x0020
        /*0034*/ 	.byte	0x00, 0xf0, 0x11, 0x00


	//----- nvinfo : EIATTR_KPARAM_INFO
	.align		4
.L_97:
        /*0038*/ 	.byte	0x04, 0x17
        /*003a*/ 	.short	(.L_99 - .L_98)
.L_98:
        /*003c*/ 	.word	0x00000000
        /*0040*/ 	.short	0x0003
        /*0042*/ 	.short	0x0018
        /*0044*/ 	.byte	0x00, 0xf5, 0x21, 0x00


	//----- nvinfo : EIATTR_KPARAM_INFO
	.align		4
.L_99:
        /*0048*/ 	.byte	0x04, 0x17
        /*004a*/ 	.short	(.L_101 - .L_100)
.L_100:
        /*004c*/ 	.word	0x00000000
        /*0050*/ 	.short	0x0002
        /*0052*/ 	.short	0x0010
        /*0054*/ 	.byte	0x00, 0xf5, 0x21, 0x00


	//----- nvinfo : EIATTR_KPARAM_INFO
	.align		4
.L_101:
        /*0058*/ 	.byte	0x04, 0x17
        /*005a*/ 	.short	(.L_103 - .L_102)
.L_102:
        /*005c*/ 	.word	0x00000000
        /*0060*/ 	.short	0x0001
        /*0062*/ 	.short	0x0008
        /*0064*/ 	.byte	0x00, 0xf5, 0x21, 0x00


	//----- nvinfo : EIATTR_KPARAM_INFO
	.align		4
.L_103:
        /*0068*/ 	.byte	0x04, 0x17
        /*006a*/ 	.short	(.L_105 - .L_104)
.L_104:
        /*006c*/ 	.word	0x00000000
        /*0070*/ 	.short	0x0000
        /*0072*/ 	.short	0x0000
        /*0074*/ 	.byte	0x00, 0xf5, 0x21, 0x00


	//----- nvinfo : EIATTR_SPARSE_MMA_MASK
	.align		4
.L_105:
        /*0078*/ 	.byte	0x03, 0x50
        /*007a*/ 	.short	0x0000


	//----- nvinfo : EIATTR_MAXREG_COUNT
	.align		4
        /*007c*/ 	.byte	0x03, 0x1b
        /*007e*/ 	.short	0x00ff


	//----- nvinfo : EIATTR_MERCURY_ISA_VERSION
	.align		4
        /*0080*/ 	.byte	0x03, 0x5f
        /*0082*/ 	.short	0x0101


	//----- nvinfo : EIATTR_VRC_CTA_INIT_COUNT
	.align		4
        /*0084*/ 	.byte	0x02, 0x4a
	.zero		1
	.zero		1


	//----- nvinfo : EIATTR_EXIT_INSTR_OFFSETS
	.align		4
        /*0088*/ 	.byte	0x04, 0x1c
        /*008a*/ 	.short	(.L_107 - .L_106)


	//   ....[0]....
.L_106:
        /*008c*/ 	.word	0x00000080


	//   ....[1]....
        /*0090*/ 	.word	0x00000580


	//----- nvinfo : EIATTR_CRS_STACK_SIZE
	.align		4
.L_107:
        /*0094*/ 	.byte	0x04, 0x1e
        /*0096*/ 	.short	(.L_109 - .L_108)
.L_108:
        /*0098*/ 	.word	0x00000000


	//----- nvinfo : EIATTR_CBANK_PARAM_SIZE
	.align		4
.L_109:
        /*009c*/ 	.byte	0x03, 0x19
        /*009e*/ 	.short	0x0038


	//----- nvinfo : EIATTR_PARAM_CBANK
	.align		4
        /*00a0*/ 	.byte	0x04, 0x0a
        /*00a2*/ 	.short	(.L_111 - .L_110)
	.align		4
.L_110:
        /*00a4*/ 	.word	index@(.nv.constant0._Z20LogGradPenaltyKernelPfPKfPKmS1_fmm)
        /*00a8*/ 	.short	0x0380
        /*00aa*/ 	.short	0x0038


	//----- nvinfo : EIATTR_SW_WAR
	.align		4
.L_111:
        /*00ac*/ 	.byte	0x04, 0x36
        /*00ae*/ 	.short	(.L_113 - .L_112)
.L_112:
        /*00b0*/ 	.word	0x00000008
.L_113:


//--------------------- .nv.info._Z17GradPenaltyKernelPfPKfPKmS1_fmm --------------------------
	.section	.nv.info._Z17GradPenaltyKernelPfPKfPKmS1_fmm,"",@"SHT_CUDA_INFO"
	.sectionflags	@""
	.align	4


	//----- nvinfo : EIATTR_CUDA_API_VERSION
	.align		4
        /*0000*/ 	.byte	0x04, 0x37
        /*0002*/ 	.short	(.L_115 - .L_114)
.L_114:
        /*0004*/ 	.word	0x00000082


	//----- nvinfo : EIATTR_KPARAM_INFO
	.align		4
.L_115:
        /*0008*/ 	.byte	0x04, 0x17
        /*000a*/ 	.short	(.L_117 - .L_116)
.L_116:
        /*000c*/ 	.word	0x00000000
        /*0010*/ 	.short	0x0006
        /*0012*/ 	.short	0x0030
        /*0014*/ 	.byte	0x00, 0xf0, 0x21, 0x00


	//----- nvinfo : EIATTR_KPARAM_INFO
	.align		4
.L_117:
        /*0018*/ 	.byte	0x04, 0x17
        /*001a*/ 	.short	(.L_119 - .L_118)
.L_118:
        /*001c*/ 	.word	0x00000000
        /*0020*/ 	.short	0x0005
        /*0022*/ 	.short	0x0028
        /*0024*/ 	.byte	0x00, 0xf0, 0x21, 0x00


	//----- nvinfo : EIATTR_KPARAM_INFO
	.align		4
.L_119:
        /*0028*/ 	.byte	0x04, 0x17
        /*002a*/ 	.short	(.L_121 - .L_120)
.L_120:
        /*002c*/ 	.word	0x00000000
        /*0030*/ 	.short	0x0004
        /*0032*/ 	.short	0x0020
        /*0034*/ 	.byte	0x00, 0xf0, 0x11, 0x00


	//----- nvinfo : EIATTR_KPARAM_INFO
	.align		4
.L_121:
        /*0038*/ 	.byte	0x04, 0x17
        /*003a*/ 	.short	(.L_123 - .L_122)
.L_122:
        /*003c*/ 	.word	0x00000000
        /*0040*/ 	.short	0x0003
        /*0042*/ 	.short	0x0018
        /*0044*/ 	.byte	0x00, 0xf5, 0x21, 0x00


	//----- nvinfo : EIATTR_KPARAM_INFO
	.align		4
.L_123:
        /*0048*/ 	.byte	0x04, 0x17
        /*004a*/ 	.short	(.L_125 - .L_124)
.L_124:
        /*004c*/ 	.word	0x00000000
        /*0050*/ 	.short	0x0002
        /*0052*/ 	.short	0x0010
        /*0054*/ 	.byte	0x00, 0xf5, 0x21, 0x00


	//----- nvinfo : EIATTR_KPARAM_INFO
	.align		4
.L_125:
        /*0058*/ 	.byte	0x04, 0x17
        /*005a*/ 	.short	(.L_127 - .L_126)
.L_126:
        /*005c*/ 	.word	0x00000000
        /*0060*/ 	.short	0x0001
        /*0062*/ 	.short	0x0008
        /*0064*/ 	.byte	0x00, 0xf5, 0x21, 0x00


	//----- nvinfo : EIATTR_KPARAM_INFO
	.align		4
.L_127:
        /*0068*/ 	.byte	0x04, 0x17
        /*006a*/ 	.short	(.L_129 - .L_128)
.L_128:
        /*006c*/ 	.word	0x00000000
        /*0070*/ 	.short	0x0000
        /*0072*/ 	.short	0x0000
        /*0074*/ 	.byte	0x00, 0xf5, 0x21, 0x00


	//----- nvinfo : EIATTR_SPARSE_MMA_MASK
	.align		4
.L_129:
        /*0078*/ 	.byte	0x03, 0x50
        /*007a*/ 	.short	0x0000


	//----- nvinfo : EIATTR_MAXREG_COUNT
	.align		4
        /*007c*/ 	.byte	0x03, 0x1b
        /*007e*/ 	.short	0x00ff


	//----- nvinfo : EIATTR_MERCURY_ISA_VERSION
	.align		4
        /*0080*/ 	.byte	0x03, 0x5f
        /*0082*/ 	.short	0x0101


	//----- nvinfo : EIATTR_VRC_CTA_INIT_COUNT
	.align		4
        /*0084*/ 	.byte	0x02, 0x4a
	.zero		1
	.zero		1


	//----- nvinfo : EIATTR_EXIT_INSTR_OFFSETS
	.align		4
        /*0088*/ 	.byte	0x04, 0x1c
        /*008a*/ 	.short	(.L_131 - .L_130)


	//   ....[0]....
.L_130:
        /*008c*/ 	.word	0x00000080


	//   ....[1]....
        /*0090*/ 	.word	0x00000530


	//----- nvinfo : EIATTR_CRS_STACK_SIZE
	.align		4
.L_131:
        /*0094*/ 	.byte	0x04, 0x1e
        /*0096*/ 	.short	(.L_133 - .L_132)
.L_132:
        /*0098*/ 	.word	0x00000000


	//----- nvinfo : EIATTR_CBANK_PARAM_SIZE
	.align		4
.L_133:
        /*009c*/ 	.byte	0x03, 0x19
        /*009e*/ 	.short	0x0038


	//----- nvinfo : EIATTR_PARAM_CBANK
	.align		4
        /*00a0*/ 	.byte	0x04, 0x0a
        /*00a2*/ 	.short	(.L_135 - .L_134)
	.align		4
.L_134:
        /*00a4*/ 	.word	index@(.nv.constant0._Z17GradPenaltyKernelPfPKfPKmS1_fmm)
        /*00a8*/ 	.short	0x0380
        /*00aa*/ 	.short	0x0038


	//----- nvinfo : EIATTR_SW_WAR
	.align		4
.L_135:
        /*00ac*/ 	.byte	0x04, 0x36
        /*00ae*/ 	.short	(.L_137 - .L_136)
.L_136:
        /*00b0*/ 	.word	0x00000008
.L_137:


//--------------------- .nv.info._Z18LogPropagateKernelPfPKfS1_S1_S1_S1_ffmm --------------------------
	.section	.nv.info._Z18LogPropagateKernelPfPKfS1_S1_S1_S1_ffmm,"",@"SHT_CUDA_INFO"
	.sectionflags	@""
	.align	4


	//----- nvinfo : EIATTR_CUDA_API_VERSION
	.align		4
        /*0000*/ 	.byte	0x04, 0x37
        /*0002*/ 	.short	(.L_139 - .L_138)
.L_138:
        /*0004*/ 	.word	0x00000082


	//----- nvinfo : EIATTR_KPARAM_INFO
	.align		4
.L_139:
        /*0008*/ 	.byte	0x04, 0x17
        /*000a*/ 	.short	(.L_141 - .L_140)
.L_140:
        /*000c*/ 	.word	0x00000000
        /*0010*/ 	.short	0x0009
        /*0012*/ 	.short	0x0040
        /*0014*/ 	.byte	0x00, 0xf0, 0x21, 0x00


	//----- nvinfo : EIATTR_KPARAM_INFO
	.align		4
.L_141:
        /*0018*/ 	.byte	0x04, 0x17
        /*001a*/ 	.short	(.L_143 - .L_142)
.L_142:
        /*001c*/ 	.word	0x00000000
        /*0020*/ 	.short	0x0008
        /*0022*/ 	.short	0x0038
        /*0024*/ 	.byte	0x00, 0xf0, 0x21, 0x00


	//----- nvinfo : EIATTR_KPARAM_INFO
	.align		4
.L_143:
        /*0028*/ 	.byte	0x04, 0x17
        /*002a*/ 	.short	(.L_145 - .L_144)
.L_144:
        /*002c*/ 	.word	0x00000000
        /*0030*/ 	.short	0x0007
        /*0032*/ 	.short	0x0034
        /*0034*/ 	.byte	0x00, 0xf0, 0x11, 0x00


	//----- nvinfo : EIATTR_KPARAM_INFO
	.align		4
.L_145:
        /*0038*/ 	.byte	0x04, 0x17
        /*003a*/ 	.short	(.L_147 - .L_146)
.L_146:
        /*003c*/ 	.word	0x00000000
        /*0040*/ 	.short	0x0006
        /*0042*/ 	.short	0x0030
        /*0044*/ 	.byte	0x00, 0xf0, 0x11, 0x00


	//----- nvinfo : EIATTR_KPARAM_INFO
	.align		4
.L_147:
        /*0048*/ 	.byte	0x04, 0x17
        /*004a*/ 	.short	(.L_149 - .L_148)
.L_148:
        /*004c*/ 	.word	0x00000000
        /*0050*/ 	.short	0x0005
        /*0052*/ 	.short	0x0028
        /*0054*/ 	.byte	0x00, 0xf5, 0x21, 0x00


	//----- nvinfo : EIATTR_KPARAM_INFO
	.align		4
.L_149:
        /*0058*/ 	.byte	0x04, 0x17
        /*005a*/ 	.short	(.L_151 - .L_150)
.L_150:
        /*005c*/ 	.word	0x00000000
        /*0060*/ 	.short	0x0004
        /*0062*/ 	.short	0x0020
        /*0064*/ 	.byte	0x00, 0xf5, 0x21, 0x00


	//----- nvinfo : EIATTR_KPARAM_INFO
	.align		4
.L_151:
        /*0068*/ 	.byte	0x04, 0x17
        /*006a*/ 	.short	(.L_153 - .L_152)
.L_152:
        /*006c*/ 	.word	0x00000000
        /*0070*/ 	.short	0x0003
        /*0072*/ 	.short	0x0018
        /*0074*/ 	.byte	0x00, 0xf5, 0x21, 0x00


	//----- nvinfo : EIATTR_KPARAM_INFO
	.align		4
.L_153:
        /*0078*/ 	.byte	0x04, 0x17
        /*007a*/ 	.short	(.L_155 - .L_154)
.L_154:
        /*007c*/ 	.word	0x00000000
        /*0080*/ 	.short	0x0002
        /*0082*/ 	.short	0x0010
        /*0084*/ 	.byte	0x00, 0xf5, 0x21, 0x00


	//----- nvinfo : EIATTR_KPARAM_INFO
	.align		4
.L_155:
        /*0088*/ 	.byte	0x04, 0x17
        /*008a*/ 	.short	(.L_157 - .L_156)
.L_156:
        /*008c*/ 	.word	0x00000000
        /*0090*/ 	.short	0x0001
        /*0092*/ 	.short	0x0008
        /*0094*/ 	.byte	0x00, 0xf5, 0x21, 0x00


	//----- nvinfo : EIATTR_KPARAM_INFO
	.align		4
.L_157:
        /*0098*/ 	.byte	0x04, 0x17
        /*009a*/ 	.short	(.L_159 - .L_158)
.L_158:
        /*009c*/ 	.word	0x00000000
        /*00a0*/ 	.short	0x0000
        /*00a2*/ 	.short	0x0000
        /*00a4*/ 	.byte	0x00, 0xf5, 0x21, 0x00


	//----- nvinfo : EIATTR_SPARSE_MMA_MASK
	.align		4
.L_159:
        /*00a8*/ 	.byte	0x03, 0x50
        /*00aa*/ 	.short	0x0000


	//----- nvinfo : EIATTR_MAXREG_COUNT
	.align		4
        /*00ac*/ 	.byte	0x03, 0x1b
        /*00ae*/ 	.short	0x00ff


	//----- nvinfo : EIATTR_NUM_BARRIERS
	.align		4
        /*00b0*/ 	.byte	0x02, 0x4c
        /*00b2*/ 	.byte	0x01
	.zero		1


	//----- nvinfo : EIATTR_MERCURY_ISA_VERSION
	.align		4
        /*00b4*/ 	.byte	0x03, 0x5f
        /*00b6*/ 	.short	0x0101


	//----- nvinfo : EIATTR_VRC_CTA_INIT_COUNT
	.align		4
        /*00b8*/ 	.byte	0x02, 0x4a
	.zero		1
	.zero		1


	//----- nvinfo : EIATTR_EXIT_INSTR_OFFSETS
	.align		4
        /*00bc*/ 	.byte	0x04, 0x1c
        /*00be*/ 	.short	(.L_161 - .L_160)


	//   ....[0]....
.L_160:
        /*00c0*/ 	.word	0x00000510


	//   ....[1]....
        /*00c4*/ 	.word	0x00002710


	//----- nvinfo : EIATTR_CRS_STACK_SIZE
	.align		4
.L_161:
        /*00c8*/ 	.byte	0x04, 0x1e
        /*00ca*/ 	.short	(.L_163 - .L_162)
.L_162:
        /*00cc*/ 	.word	0x00000000


	//----- nvinfo : EIATTR_CBANK_PARAM_SIZE
	.align		4
.L_163:
        /*00d0*/ 	.byte	0x03, 0x19
        /*00d2*/ 	.short	0x0048


	//----- nvinfo : EIATTR_PARAM_CBANK
	.align		4
        /*00d4*/ 	.byte	0x04, 0x0a
        /*00d6*/ 	.short	(.L_165 - .L_164)
	.align		4
.L_164:
        /*00d8*/ 	.word	index@(.nv.constant0._Z18LogPropagateKernelPfPKfS1_S1_S1_S1_ffmm)
        /*00dc*/ 	.short	0x0380
        /*00de*/ 	.short	0x0048


	//----- nvinfo : EIATTR_SW_WAR
	.align		4
.L_165:
        /*00e0*/ 	.byte	0x04, 0x36
        /*00e2*/ 	.short	(.L_167 - .L_166)
.L_166:
        /*00e4*/ 	.word	0x00000008
.L_167:


//--------------------- .nv.info._Z15PropagateKernelPfPKfS1_S1_S1_S1_S1_fffmm --------------------------
	.section	.nv.info._Z15PropagateKernelPfPKfS1_S1_S1_S1_S1_fffmm,"",@"SHT_CUDA_INFO"
	.sectionflags	@""
	.align	4


	//----- nvinfo : EIATTR_CUDA_API_VERSION
	.align		4
        /*0000*/ 	.byte	0x04, 0x37
        /*0002*/ 	.short	(.L_169 - .L_168)
.L_168:
        /*0004*/ 	.word	0x00000082


	//----- nvinfo : EIATTR_KPARAM_INFO
	.align		4
.L_169:
        /*0008*/ 	.byte	0x04, 0x17
        /*000a*/ 	.short	(.L_171 - .L_170)
.L_170:
        /*000c*/ 	.word	0x00000000
        /*0010*/ 	.short	0x000b
        /*0012*/ 	.short	0x0050
        /*0014*/ 	.byte	0x00, 0xf0, 0x21, 0x00


	//----- nvinfo : EIATTR_KPARAM_INFO
	.align		4
.L_171:
        /*0018*/ 	.byte	0x04, 0x17
        /*001a*/ 	.short	(.L_173 - .L_172)
.L_172:
        /*001c*/ 	.word	0x00000000
        /*0020*/ 	.short	0x000a
        /*0022*/ 	.short	0x0048
        /*0024*/ 	.byte	0x00, 0xf0, 0x21, 0x00


	//----- nvinfo : EIATTR_KPARAM_INFO
	.align		4
.L_173:
        /*0028*/ 	.byte	0x04, 0x17
        /*002a*/ 	.short	(.L_175 - .L_174)
.L_174:
        /*002c*/ 	.word	0x00000000
        /*0030*/ 	.short	0x0009
        /*0032*/ 	.short	0x0040
        /*0034*/ 	.byte	0x00, 0xf0, 0x11, 0x00


	//----- nvinfo : EIATTR_KPARAM_INFO
	.align		4
.L_175:
        /*0038*/ 	.byte	0x04, 0x17
        /*003a*/ 	.short	(.L_177 - .L_176)
.L_176:
        /*003c*/ 	.word	0x00000000
        /*0040*/ 	.short	0x0008
        /*0042*/ 	.short	0x003c
        /*0044*/ 	.byte	0x00, 0xf0, 0x11, 0x00


	//----- nvinfo : EIATTR_KPARAM_INFO
	.align		4
.L_177:
        /*0048*/ 	.byte	0x04, 0x17
        /*004a*/ 	.short	(.L_179 - .L_178)
.L_178:
        /*004c*/ 	.word	0x00000000
        /*0050*/ 	.short	0x0007
        /*0052*/ 	.short	0x0038
        /*0054*/ 	.byte	0x00, 0xf0, 0x11, 0x00


	//----- nvinfo : EIATTR_KPARAM_INFO
	.align		4
.L_179:
        /*0058*/ 	.byte	0x04, 0x17
        /*005a*/ 	.short	(.L_181 - .L_180)
.L_180:
        /*005c*/ 	.word	0x00000000
        /*0060*/ 	.short	0x0006
        /*0062*/ 	.short	0x0030
        /*0064*/ 	.byte	0x00, 0xf5, 0x21, 0x00


	//----- nvinfo : EIATTR_KPARAM_INFO
	.align		4
.L_181:
        /*0068*/ 	.byte	0x04, 0x17
        /*006a*/ 	.short	(.L_183 - .L_182)
.L_182:
        /*006c*/ 	.word	0x00000000
        /*0070*/ 	.short	0x0005
        /*0072*/ 	.short	0x0028
        /*0074*/ 	.byte	0x00, 0xf5, 0x21, 0x00


	//----- nvinfo : EIATTR_KPARAM_INFO
	.align		4
.L_183:
        /*0078*/ 	.byte	0x04, 0x17
        /*007a*/ 	.short	(.L_185 - .L_184)
.L_184:
        /*007c*/ 	.word	0x00000000
        /*0080*/ 	.short	0x0004
        /*0082*/ 	.short	0x0020
        /*0084*/ 	.byte	0x00, 0xf5, 0x21, 0x00


	//----- nvinfo : EIATTR_KPARAM_INFO
	.align		4
.L_185:
        /*0088*/ 	.byte	0x04, 0x17
        /*008a*/ 	.short	(.L_187 - .L_186)
.L_186:
        /*008c*/ 	.word	0x00000000
        /*0090*/ 	.short	0x0003
        /*0092*/ 	.short	0x0018
        /*0094*/ 	.byte	0x00, 0xf5, 0x21, 0x00


	//----- nvinfo : EIATTR_KPARAM_INFO
	.align		4
.L_187:
        /*0098*/ 	.byte	0x04, 0x17
        /*009a*/ 	.short	(.L_189 - .L_188)
.L_188:
        /*009c*/ 	.word	0x00000000
        /*00a0*/ 	.short	0x0002
        /*00a2*/ 	.short	0x0010
        /*00a4*/ 	.byte	0x00, 0xf5, 0x21, 0x00


	//----- nvinfo : EIATTR_KPARAM_INFO
	.align		4
.L_189:
        /*00a8*/ 	.byte	0x04, 0x17
        /*00aa*/ 	.short	(.L_191 - .L_190)
.L_190:
        /*00ac*/ 	.word	0x00000000
        /*00b0*/ 	.short	0x0001
        /*00b2*/ 	.short	0x0008
        /*00b4*/ 	.byte	0x00, 0xf5, 0x21, 0x00


	//----- nvinfo : EIATTR_KPARAM_INFO
	.align		4
.L_191:
        /*00b8*/ 	.byte	0x04, 0x17
        /*00ba*/ 	.short	(.L_193 - .L_192)
.L_192:
        /*00bc*/ 	.word	0x00000000
        /*00c0*/ 	.short	0x0000
        /*00c2*/ 	.short	0x0000
        /*00c4*/ 	.byte	0x00, 0xf5, 0x21, 0x00


	//----- nvinfo : EIATTR_SPARSE_MMA_MASK
	.align		4
.L_193:
        /*00c8*/ 	.byte	0x03, 0x50
        /*00ca*/ 	.short	0x0000


	//----- nvinfo : EIATTR_MAXREG_COUNT
	.align		4
        /*00cc*/ 	.byte	0x03, 0x1b
        /*00ce*/ 	.short	0x00ff


	//----- nvinfo : EIATTR_NUM_BARRIERS
	.align		4
        /*00d0*/ 	.byte	0x02, 0x4c
        /*00d2*/ 	.byte	0x01
	.zero		1


	//----- nvinfo : EIATTR_MERCURY_ISA_VERSION
	.align		4
        /*00d4*/ 	.byte	0x03, 0x5f
        /*00d6*/ 	.short	0x0101


	//----- nvinfo : EIATTR_VRC_CTA_INIT_COUNT
	.align		4
        /*00d8*/ 	.byte	0x02, 0x4a
	.zero		1
	.zero		1


	//----- nvinfo : EIATTR_EXIT_INSTR_OFFSETS
	.align		4
        /*00dc*/ 	.byte	0x04, 0x1c
        /*00de*/ 	.short	(.L_195 - .L_194)


	//   ....[0]....
.L_194:
        /*00e0*/ 	.word	0x00002420


	//   ....[1]....
        /*00e4*/ 	.word	0x00002500


	//   ....[2]....
        /*00e8*/ 	.word	0x00002550


	//----- nvinfo : EIATTR_CRS_STACK_SIZE
	.align		4
.L_195:
        /*00ec*/ 	.byte	0x04, 0x1e
        /*00ee*/ 	.short	(.L_197 - .L_196)
.L_196:
        /*00f0*/ 	.word	0x00000000


	//----- nvinfo : EIATTR_CBANK_PARAM_SIZE
	.align		4
.L_197:
        /*00f4*/ 	.byte	0x03, 0x19
        /*00f6*/ 	.short	0x0058


	//----- nvinfo : EIATTR_PARAM_CBANK
	.align		4
        /*00f8*/ 	.byte	0x04, 0x0a
        /*00fa*/ 	.short	(.L_199 - .L_198)
	.align		4
.L_198:
        /*00fc*/ 	.word	index@(.nv.constant0._Z15PropagateKernelPfPKfS1_S1_S1_S1_S1_fffmm)
        /*0100*/ 	.short	0x0380
        /*0102*/ 	.short	0x0058


	//----- nvinfo : EIATTR_SW_WAR
	.align		4
.L_199:
        /*0104*/ 	.byte	0x04, 0x36
        /*0106*/ 	.short	(.L_201 - .L_200)
.L_200:
        /*0108*/ 	.word	0x00000008
.L_201:


//--------------------- .nv.info._Z18InitialGuessKernelPfPKfS1_S1_fmm --------------------------
	.section	.nv.info._Z18InitialGuessKernelPfPKfS1_S1_fmm,"",@"SHT_CUDA_INFO"
	.sectionflags	@""
	.align	4


	//----- nvinfo : EIATTR_CUDA_API_VERSION
	.align		4
        /*0000*/ 	.byte	0x04, 0x37
        /*0002*/ 	.short	(.L_203 - .L_202)
.L_202:
        /*0004*/ 	.word	0x00000082


	//----- nvinfo : EIATTR_KPARAM_INFO
	.align		4
.L_203:
        /*0008*/ 	.byte	0x04, 0x17
        /*000a*/ 	.short	(.L_205 - .L_204)
.L_204:
        /*000c*/ 	.word	0x00000000
        /*0010*/ 	.short	0x0006
        /*0012*/ 	.short	0x0030
        /*0014*/ 	.byte	0x00, 0xf0, 0x21, 0x00


	//----- nvinfo : EIATTR_KPARAM_INFO
	.align		4
.L_205:
        /*0018*/ 	.byte	0x04, 0x17
        /*001a*/ 	.short	(.L_207 - .L_206)
.L_206:
        /*001c*/ 	.word	0x00000000
        /*0020*/ 	.short	0x0005
        /*0022*/ 	.short	0x0028
        /*0024*/ 	.byte	0x00, 0xf0, 0x21, 0x00


	//----- nvinfo : EIATTR_KPARAM_INFO
	.align		4
.L_207:
        /*0028*/ 	.byte	0x04, 0x17
        /*002a*/ 	.short	(.L_209 - .L_208)
.L_208:
        /*002c*/ 	.word	0x00000000
        /*0030*/ 	.short	0x0004
        /*0032*/ 	.short	0x0020
        /*0034*/ 	.byte	0x00, 0xf0, 0x11, 0x00


	//----- nvinfo : EIATTR_KPARAM_INFO
	.align		4
.L_209:
        /*0038*/ 	.byte	0x04, 0x17
        /*003a*/ 	.short	(.L_211 - .L_210)
.L_210:
        /*003c*/ 	.word	0x00000000
        /*0040*/ 	.short	0x0003
        /*0042*/ 	.short	0x0018
        /*0044*/ 	.byte	0x00, 0xf5, 0x21, 0x00


	//----- nvinfo : EIATTR_KPARAM_INFO
	.align		4
.L_211:
        /*0048*/ 	.byte	0x04, 0x17
        /*004a*/ 	.short	(.L_213 - .L_212)
.L_212:
        /*004c*/ 	.word	0x00000000
        /*0050*/ 	.short	0x0002
        /*0052*/ 	.short	0x0010
        /*0054*/ 	.byte	0x00, 0xf5, 0x21, 0x00


	//----- nvinfo : EIATTR_KPARAM_INFO
	.align		4
.L_213:
        /*0058*/ 	.byte	0x04, 0x17
        /*005a*/ 	.short	(.L_215 - .L_214)
.L_214:
        /*005c*/ 	.word	0x00000000
        /*0060*/ 	.short	0x0001
        /*0062*/ 	.short	0x0008
        /*0064*/ 	.byte	0x00, 0xf5, 0x21, 0x00


	//----- nvinfo : EIATTR_KPARAM_INFO
	.align		4
.L_215:
        /*0068*/ 	.byte	0x04, 0x17
        /*006a*/ 	.short	(.L_217 - .L_216)
.L_216:
        /*006c*/ 	.word	0x00000000
        /*0070*/ 	.short	0x0000
        /*0072*/ 	.short	0x0000
        /*0074*/ 	.byte	0x00, 0xf5, 0x21, 0x00


	//----- nvinfo : EIATTR_SPARSE_MMA_MASK
	.align		4
.L_217:
        /*0078*/ 	.byte	0x03, 0x50
        /*007a*/ 	.short	0x0000


	//----- nvinfo : EIATTR_MAXREG_COUNT
	.align		4
        /*007c*/ 	.byte	0x03, 0x1b
        /*007e*/ 	.short	0x00ff


	//----- nvinfo : EIATTR_NUM_BARRIERS
	.align		4
        /*0080*/ 	.byte	0x02, 0x4c
        /*0082*/ 	.byte	0x01
	.zero		1


	//----- nvinfo : EIATTR_MERCURY_ISA_VERSION
	.align		4
        /*0084*/ 	.byte	0x03, 0x5f
        /*0086*/ 	.short	0x0101


	//----- nvinfo : EIATTR_VRC_CTA_INIT_COUNT
	.align		4
        /*0088*/ 	.byte	0x02, 0x4a
	.zero		1
	.zero		1


	//----- nvinfo : EIATTR_EXIT_INSTR_OFFSETS
	.align		4
        /*008c*/ 	.byte	0x04, 0x1c
        /*008e*/ 	.short	(.L_219 - .L_218)


	//   ....[0]....
.L_218:
        /*0090*/ 	.word	0x000002a0


	//   ....[1]....
        /*0094*/ 	.word	0x000015e0


	//----- nvinfo : EIATTR_CRS_STACK_SIZE
	.align		4
.L_219:
        /*0098*/ 	.byte	0x04, 0x1e
        /*009a*/ 	.short	(.L_221 - .L_220)
.L_220:
        /*009c*/ 	.word	0x00000000


	//----- nvinfo : EIATTR_CBANK_PARAM_SIZE
	.align		4
.L_221:
        /*00a0*/ 	.byte	0x03, 0x19
        /*00a2*/ 	.short	0x0038


	//----- nvinfo : EIATTR_PARAM_CBANK
	.align		4
        /*00a4*/ 	.byte	0x04, 0x0a
        /*00a6*/ 	.short	(.L_223 - .L_222)
	.align		4
.L_222:
        /*00a8*/ 	.word	index@(.nv.constant0._Z18InitialGuessKernelPfPKfS1_S1_fmm)
        /*00ac*/ 	.short	0x0380
        /*00ae*/ 	.short	0x0038


	//----- nvinfo : EIATTR_SW_WAR
	.align		4
.L_223:
        /*00b0*/ 	.byte	0x04, 0x36
        /*00b2*/ 	.short	(.L_225 - .L_224)
.L_224:
        /*00b4*/ 	.word	0x00000008
.L_225:


//--------------------- .nv.callgraph             --------------------------
	.section	.nv.callgraph,"",@"SHT_CUDA_CALLGRAPH"
	.align	4
	.sectionentsize	8
	.align		4
        /*0000*/ 	.word	0x00000000
	.align		4
        /*0004*/ 	.word	0xffffffff
	.align		4
        /*0008*/ 	.word	0x00000000
	.align		4
        /*000c*/ 	.word	0xfffffffe
	.align		4
        /*0010*/ 	.word	0x00000000
	.align		4
        /*0014*/ 	.word	0xfffffffd
	.align		4
        /*0018*/ 	.word	0x00000000
	.align		4
        /*001c*/ 	.word	0xfffffffc


//--------------------- .text._Z23UpdateLogSolutionKernelPfS_PKffm --------------------------
	.section	.text._Z23UpdateLogSolutionKernelPfS_PKffm,"ax",@progbits
	.align	128
        .global         _Z23UpdateLogSolutionKernelPfS_PKffm
        .type           _Z23UpdateLogSolutionKernelPfS_PKffm,@function
        .size           _Z23UpdateLogSolutionKernelPfS_PKffm,(.L_x_107 - _Z23UpdateLogSolutionKernelPfS_PKffm)
        .other          _Z23UpdateLogSolutionKernelPfS_PKffm,@"STO_CUDA_ENTRY STV_DEFAULT"
_Z23UpdateLogSolutionKernelPfS_PKffm:
.text._Z23UpdateLogSolutionKernelPfS_PKffm:
[----:B------:R-:W-:Y:S01]  /*0000*/  LDC R1, c[0x0][0x37c] ;  /* 0x0000df00ff017b82 */ /* 0x000fe20000000800 */
[----:B------:R-:W0:Y:S07]  /*0010*/  S2R R0, SR_TID.X ;  /* 0x0000000000007919 */ /* 0x000e2e0000002100 */
[----:B------:R-:W0:Y:S08]  /*0020*/  S2UR UR4, SR_CTAID.X ;  /* 0x00000000000479c3 */ /* 0x000e300000002500 */
[----:B------:R-:W0:Y:S08]  /*0030*/  LDC R3, c[0x0][0x360] ;  /* 0x0000d800ff037b82 */ /* 0x000e300000000800 */
[----:B------:R-:W1:Y:S01]  /*0040*/  LDC.64 R10, c[0x0][0x3a0] ;  /* 0x0000e800ff0a7b82 */ /* 0x000e620000000a00 */
[----:B0-----:R-:W-:-:S05]  /*0050*/  IMAD R3, R3, UR4, R0 ;  /* 0x0000000403037c24 */ /* 0x001fca000f8e0200 */
[----:B-1----:R-:W-:-:S04]  /*0060*/  ISETP.GE.U32.AND P0, PT, R3, R10, PT ;  /* 0x0000000a0300720c */ /* 0x002fc80003f06070 */
[----:B------:R-:W-:-:S13]  /*0070*/  ISETP.GE.U32.AND.EX P0, PT, RZ, R11, PT, P0 ;  /* 0x0000000bff00720c */ /* 0x000fda0003f06100 */
[----:B------:R-:W-:Y:S05]  /*0080*/  @P0 EXIT ;  /* 0x000000000000094d */ /* 0x000fea0003800000 */
[----:B------:R-:W0:Y:S01]  /*0090*/  LDCU.64 UR6, c[0x0][0x388] ;  /* 0x00007100ff0677ac */ /* 0x000e220008000a00 */
[----:B------:R-:W-:Y:S01]  /*00a0*/  IMAD.SHL.U32 R8, R3, 0x4, RZ ;  /* 0x0000000403087824 */ /* 0x000fe200078e00ff */
[----:B------:R-:W-:Y:S01]  /*00b0*/  SHF.R.U32.HI R2, RZ, 0x1e, R3 ;  /* 0x0000001eff027819 */ /* 0x000fe20000011603 */
[----:B------:R-:W1:Y:S03]  /*00c0*/  LDCU.64 UR4, c[0x0][0x358] ;  /* 0x00006b00ff0477ac */ /* 0x000e660008000a00 */
[----:B0-----:R-:W-:-:S04]  /*00d0*/  IADD3 R6, P0, PT, R8, UR6, RZ ;  /* 0x0000000608067c10 */ /* 0x001fc8000ff1e0ff */
[----:B------:R-:W-:Y:S02]  /*00e0*/  IADD3.X R7, PT, PT, R2, UR7, RZ, P0, !PT ;  /* 0x0000000702077c10 */ /* 0x000fe400087fe4ff */
[----:B------:R-:W-:-:S03]  /*00f0*/  LEA R4, P0, R10, R6, 0x2 ;  /* 0x000000060a047211 */ /* 0x000fc600078010ff */
[----:B-1----:R-:W2:Y:S01]  /*0100*/  LDG.E R0, desc[UR4][R6.64] ;  /* 0x0000000406007981 */ /* 0x002ea2000c1e1900 */
[----:B------:R-:W-:-:S05]  /*0110*/  LEA.HI.X R5, R10, R7, R11, 0x2, P0 ;  /* 0x000000070a057211 */ /* 0x000fca00000f140b */
[----:B------:R-:W3:Y:S01]  /*0120*/  LDG.E R3, desc[UR4][R4.64] ;  /* 0x0000000404037981 */ /* 0x000ee2000c1e1900 */
[----:B------:R-:W-:Y:S01]  /*0130*/  BSSY.RECONVERGENT B0, `(.L_x_0) ;  /* 0x000000e000007945 */ /* 0x000fe20003800200 */
[----:B---3--:R-:W-:-:S04]  /*0140*/  FADD R3, R3, 1.0000000116860974231e-07 ;  /* 0x33d6bf9503037421 */ /* 0x008fc80000000000 */
[----:B------:R-:W0:Y:S01]  /*0150*/  MUFU.RCP R10, R3 ;  /* 0x00000003000a7308 */ /* 0x000e220000001000 */
[----:B--2---:R-:W-:-:S07]  /*0160*/  FADD R0, R0, 1.0000000116860974231e-07 ;  /* 0x33d6bf9500007421 */ /* 0x004fce0000000000 */
[----:B------:R-:W1:Y:S01]  /*0170*/  FCHK P0, R0, R3 ;  /* 0x0000000300007302 */ /* 0x000e620000000000 */
[----:B0-----:R-:W-:-:S04]  /*0180*/  FFMA R9, -R3, R10, 1 ;  /* 0x3f80000003097423 */ /* 0x001fc8000000010a */
[----:B------:R-:W-:-:S04]  /*0190*/  FFMA R9, R10, R9, R10 ;  /* 0x000000090a097223 */ /* 0x000fc8000000000a */
[----:B------:R-:W-:-:S04]  /*01a0*/  FFMA R10, R0, R9, RZ ;  /* 0x00000009000a7223 */ /* 0x000fc800000000ff */
[----:B------:R-:W-:-:S04]  /*01b0*/  FFMA R11, -R3, R10, R0 ;  /* 0x0000000a030b7223 */ /* 0x000fc80000000100 */
[----:B------:R-:W-:Y:S01]  /*01c0*/  FFMA R12, R9, R11, R10 ;  /* 0x0000000b090c7223 */ /* 0x000fe2000000000a */
[----:B-1----:R-:W-:Y:S06]  /*01d0*/  @!P0 BRA `(.L_x_1) ;  /* 0x00000000000c8947 */ /* 0x002fec0003800000 */
[----:B------:R-:W-:-:S07]  /*01e0*/  MOV R10, 0x200 ;  /* 0x00000200000a7802 */ /* 0x000fce0000000f00 */
[----:B------:R-:W-:Y:S05]  /*01f0*/  CALL.REL.NOINC `($__internal_0_$__cuda_sm3x_div_rn_noftz_f32_slowpath) ;  /* 0x00000000007c7944 */ /* 0x000fea0003c00000 */
[----:B------:R-:W-:-:S07]  /*0200*/  IMAD.MOV.U32 R12, RZ, RZ, R0 ;  /* 0x000000ffff0c7224 */ /* 0x000fce00078e0000 */
.L_x_1:
[----:B------:R-:W-:Y:S05]  /*0210*/  BSYNC.RECONVERGENT B0 ;  /* 0x0000000000007941 */ /* 0x000fea0003800200 */
.L_x_0:
[----:B------:R-:W0:Y:S02]  /*0220*/  LDCU.64 UR6, c[0x0][0x390] ;  /* 0x00007200ff0677ac */ /* 0x000e240008000a00 */
[----:B0-----:R-:W-:-:S04]  /*0230*/  IADD3 R10, P0, PT, R8, UR6, RZ ;  /* 0x00000006080a7c10 */ /* 0x001fc8000ff1e0ff */
[----:B------:R-:W-:Y:S01]  /*0240*/  IADD3.X R11, PT, PT, R2, UR7, RZ, P0, !PT ;  /* 0x00000007020b7c10 */ /* 0x000fe200087fe4ff */
[----:B------:R-:W0:Y:S04]  /*0250*/  LDCU.64 UR6, c[0x0][0x380] ;  /* 0x00007000ff0677ac */ /* 0x000e280008000a00 */
[----:B------:R-:W2:Y:S01]  /*0260*/  LDG.E.CONSTANT R10, desc[UR4][R10.64] ;  /* 0x000000040a0a7981 */ /* 0x000ea2000c1e9900 */
[----:B0-----:R-:W-:Y:S01]  /*0270*/  IADD3 R8, P0, PT, R8, UR6, RZ ;  /* 0x0000000608087c10 */ /* 0x001fe2000ff1e0ff */
[----:B------:R-:W0:Y:S03]  /*0280*/  LDCU UR6, c[0x0][0x398] ;  /* 0x00007300ff0677ac */ /* 0x000e260008000800 */
[----:B------:R-:W-:-:S05]  /*0290*/  IADD3.X R9, PT, PT, R2, UR7, RZ, P0, !PT ;  /* 0x0000000702097c10 */ /* 0x000fca00087fe4ff */
[----:B------:R-:W3:Y:S01]  /*02a0*/  LDG.E R13, desc[UR4][R8.64] ;  /* 0x00000004080d7981 */ /* 0x000ee2000c1e1900 */
[----:B------:R-:W-:-:S13]  /*02b0*/  FSETP.GEU.AND P0, PT, |R12|, 1.175494350822287508e-38, PT ;  /* 0x008000000c00780b */ /* 0x000fda0003f0e200 */
[----:B------:R-:W-:-:S04]  /*02c0*/  @!P0 FMUL R12, R12, 16777216 ;  /* 0x4b8000000c0c8820 */ /* 0x000fc80000400000 */
[----:B------:R-:W1:Y:S02]  /*02d0*/  MUFU.LG2 R0, R12 ;  /* 0x0000000c00007308 */ /* 0x000e640000000c00 */
[----:B-1----:R-:W-:-:S04]  /*02e0*/  @!P0 FADD R0, R0, -24 ;  /* 0xc1c0000000008421 */ /* 0x002fc80000000000 */
[----:B0-----:R-:W-:-:S05]  /*02f0*/  FMUL R0, R0, UR6 ;  /* 0x0000000600007c20 */ /* 0x001fca0008400000 */
[----:B------:R-:W-:-:S13]  /*0300*/  FSETP.GEU.AND P0, PT, R0, -126, PT ;  /* 0xc2fc00000000780b */ /* 0x000fda0003f0e000 */
[----:B------:R-:W-:-:S04]  /*0310*/  @!P0 FMUL R0, R0, 0.5 ;  /* 0x3f00000000008820 */ /* 0x000fc80000400000 */
[----:B------:R-:W0:Y:S02]  /*0320*/  MUFU.EX2 R2, R0 ;  /* 0x0000000000027308 */ /* 0x000e240000000800 */
[----:B0-----:R-:W-:Y:S01]  /*0330*/  @!P0 FMUL R2, R2, R2 ;  /* 0x0000000202028220 */ /* 0x001fe20000400000 */
[----:B--2---:R-:W-:-:S05]  /*0340*/  FMUL R10, R10, -1.4426950216293334961 ;  /* 0xbfb8aa3b0a0a7820 */ /* 0x004fca0000400000 */
[----:B------:R-:W-:-:S13]  /*0350*/  FSETP.GEU.AND P1, PT, R10, -126, PT ;  /* 0xc2fc00000a00780b */ /* 0x000fda0003f2e000 */
[----:B------:R-:W-:-:S04]  /*0360*/  @!P1 FMUL R10, R10, 0.5 ;  /* 0x3f0000000a0a9820 */ /* 0x000fc80000400000 */
[----:B------:R-:W0:Y:S02]  /*0370*/  MUFU.EX2 R3, R10 ;  /* 0x0000000a00037308 */ /* 0x000e240000000800 */
[----:B0-----:R-:W-:-:S04]  /*0380*/  @!P1 FMUL R3, R3, R3 ;  /* 0x0000000303039220 */ /* 0x001fc80000400000 */
[----:B------:R-:W-:-:S04]  /*0390*/  FMUL R2, R2, R3 ;  /* 0x0000000302027220 */ /* 0x000fc80000400000 */
[----:B---3--:R-:W-:-:S05]  /*03a0*/  FMUL R13, R2, R13 ;  /* 0x0000000d020d7220 */ /* 0x008fca0000400000 */
[----:B------:R-:W-:Y:S04]  /*03b0*/  STG.E desc[UR4][R8.64], R13 ;  /* 0x0000000d08007986 */ /* 0x000fe8000c101904 */
[----:B------:R-:W-:Y:S04]  /*03c0*/  STG.E desc[UR4][R6.64], RZ ;  /* 0x000000ff06007986 */ /* 0x000fe8000c101904 */
[----:B------:R-:W-:Y:S01]  /*03d0*/  STG.E desc[UR4][R4.64], RZ ;  /* 0x000000ff04007986 */ /* 0x000fe2000c101904 */
[----:B------:R-:W-:Y:S05]  /*03e0*/  EXIT ;  /* 0x000000000000794d */ /* 0x000fea0003800000 */
        .weak           $__internal_0_$__cuda_sm3x_div_rn_noftz_f32_slowpath
        .type           $__internal_0_$__cuda_sm3x_div_rn_noftz_f32_slowpath,@function
        .size           $__internal_0_$__cuda_sm3x_div_rn_noftz_f32_slowpath,(.L_x_107 - $__internal_0_$__cuda_sm3x_div_rn_noftz_f32_slowpath)
$__internal_0_$__cuda_sm3x_div_rn_noftz_f32_slowpath:
[--C-:B------:R-:W-:Y:S01]  /*03f0*/  SHF.R.U32.HI R11, RZ, 0x17, R3.reuse ;  /* 0x00000017ff0b7819 */ /* 0x100fe20000011603 */
[----:B------:R-:W-:Y:S01]  /*0400*/  BSSY.RECONVERGENT B1, `(.L_x_2) ;  /* 0x0000064000017945 */ /* 0x000fe20003800200 */
[--C-:B------:R-:W-:Y:S01]  /*0410*/  SHF.R.U32.HI R9, RZ, 0x17, R0.reuse ;  /* 0x00000017ff097819 */ /* 0x100fe20000011600 */
[----:B------:R-:W-:Y:S01]  /*0420*/  IMAD.MOV.U32 R13, RZ, RZ, R0 ;  /* 0x000000ffff0d7224 */ /* 0x000fe200078e0000 */
[----:B------:R-:W-:Y:S01]  /*0430*/  LOP3.LUT R11, R11, 0xff, RZ, 0xc0, !PT ;  /* 0x000000ff0b0b7812 */ /* 0x000fe200078ec0ff */
[----:B------:R-:W-:Y:S01]  /*0440*/  IMAD.MOV.U32 R14, RZ, RZ, R3 ;  /* 0x000000ffff0e7224 */ /* 0x000fe200078e0003 */
[----:B------:R-:W-:-:S03]  /*0450*/  LOP3.LUT R12, R9, 0xff, RZ, 0xc0, !PT ;  /* 0x000000ff090c7812 */ /* 0x000fc600078ec0ff */
[----:B------:R-:W-:Y:S02]  /*0460*/  VIADD R16, R11, 0xffffffff ;  /* 0xffffffff0b107836 */ /* 0x000fe40000000000 */
[----:B------:R-:W-:-:S03]  /*0470*/  VIADD R15, R12, 0xffffffff ;  /* 0xffffffff0c0f7836 */ /* 0x000fc60000000000 */
[----:B------:R-:W-:-:S04]  /*0480*/  ISETP.GT.U32.AND P0, PT, R16, 0xfd, PT ;  /* 0x000000fd1000780c */ /* 0x000fc80003f04070 */
[----:B------:R-:W-:-:S13]  /*0490*/  ISETP.GT.U32.OR P0, PT, R15, 0xfd, P0 ;  /* 0x000000fd0f00780c */ /* 0x000fda0000704470 */
[----:B------:R-:W-:Y:S01]  /*04a0*/  @!P0 IMAD.MOV.U32 R9, RZ, RZ, RZ ;  /* 0x000000ffff098224 */ /* 0x000fe200078e00ff */
[----:B------:R-:W-:Y:S06]  /*04b0*/  @!P0 BRA `(.L_x_3) ;  /* 0x00000000005c8947 */ /* 0x000fec0003800000 */
[----:B------:R-:W-:Y:S02]  /*04c0*/  FSETP.GTU.FTZ.AND P0, PT, |R0|, +INF , PT ;  /* 0x7f8000000000780b */ /* 0x000fe40003f1c200 */
[----:B------:R-:W-:-:S04]  /*04d0*/  FSETP.GTU.FTZ.AND P1, PT, |R3|, +INF , PT ;  /* 0x7f8000000300780b */ /* 0x000fc80003f3c200 */
[----:B------:R-:W-:-:S13]  /*04e0*/  PLOP3.LUT P0, PT, P0, P1, PT, 0xf8, 0x8f ;  /* 0x00000000008f781c */ /* 0x000fda0000703f70 */
[----:B------:R-:W-:Y:S05]  /*04f0*/  @P0 BRA `(.L_x_4) ;  /* 0x00000004004c0947 */ /* 0x000fea0003800000 */
[----:B------:R-:W-:-:S13]  /*0500*/  LOP3.LUT P0, RZ, R14, 0x7fffffff, R13, 0xc8, !PT ;  /* 0x7fffffff0eff7812 */ /* 0x000fda000780c80d */
[----:B------:R-:W-:Y:S05]  /*0510*/  @!P0 BRA `(.L_x_5) ;  /* 0x00000004003c8947 */ /* 0x000fea0003800000 */
[C---:B------:R-:W-:Y:S02]  /*0520*/  FSETP.NEU.FTZ.AND P2, PT, |R0|.reuse, +INF , PT ;  /* 0x7f8000000000780b */ /* 0x040fe40003f5d200 */
[----:B------:R-:W-:Y:S02]  /*0530*/  FSETP.NEU.FTZ.AND P1, PT, |R3|, +INF , PT ;  /* 0x7f8000000300780b */ /* 0x000fe40003f3d200 */
[----:B------:R-:W-:-:S11]  /*0540*/  FSETP.NEU.FTZ.AND P0, PT, |R0|, +INF , PT ;  /* 0x7f8000000000780b */ /* 0x000fd60003f1d200 */
[----:B------:R-:W-:Y:S05]  /*0550*/  @!P1 BRA !P2, `(.L_x_5) ;  /* 0x00000004002c9947 */ /* 0x000fea0005000000 */
[----:B------:R-:W-:-:S04]  /*0560*/  LOP3.LUT P2, RZ, R13, 0x7fffffff, RZ, 0xc0, !PT ;  /* 0x7fffffff0dff7812 */ /* 0x000fc8000784c0ff */
[----:B------:R-:W-:-:S13]  /*0570*/  PLOP3.LUT P1, PT, P1, P2, PT, 0x2f, 0xf2 ;  /* 0x0000000000f2781c */ /* 0x000fda0000f24577 */
[----:B------:R-:W-:Y:S05]  /*0580*/  @P1 BRA `(.L_x_6) ;  /* 0x0000000400181947 */ /* 0x000fea0003800000 */
[----:B------:R-:W-:-:S04]  /*0590*/  LOP3.LUT P1, RZ, R14, 0x7fffffff, RZ, 0xc0, !PT ;  /* 0x7fffffff0eff7812 */ /* 0x000fc8000782c0ff */
[----:B------:R-:W-:-:S13]  /*05a0*/  PLOP3.LUT P0, PT, P0, P1, PT, 0x2f, 0xf2 ;  /* 0x0000000000f2781c */ /* 0x000fda0000702577 */
[----:B------:R-:W-:Y:S05]  /*05b0*/  @P0 BRA `(.L_x_7) ;  /* 0x0000000400000947 */ /* 0x000fea0003800000 */
[----:B------:R-:W-:Y:S02]  /*05c0*/  ISETP.GE.AND P0, PT, R15, RZ, PT ;  /* 0x000000ff0f00720c */ /* 0x000fe40003f06270 */
[----:B------:R-:W-:-:S11]  /*05d0*/  ISETP.GE.AND P1, PT, R16, RZ, PT ;  /* 0x000000ff1000720c */ /* 0x000fd60003f26270 */
[----:B------:R-:W-:Y:S02]  /*05e0*/  @P0 IMAD.MOV.U32 R9, RZ, RZ, RZ ;  /* 0x000000ffff090224 */ /* 0x000fe400078e00ff */
[----:B------:R-:W-:Y:S01]  /*05f0*/  @!P0 FFMA R13, R0, 1.84467440737095516160e+19, RZ ;  /* 0x5f800000000d8823 */ /* 0x000fe200000000ff */
[----:B------:R-:W-:Y:S02]  /*0600*/  @!P0 IMAD.MOV.U32 R9, RZ, RZ, -0x40 ;  /* 0xffffffc0ff098424 */ /* 0x000fe400078e00ff */
[----:B------:R-:W-:Y:S02]  /*0610*/  @!P1 FFMA R14, R3, 1.84467440737095516160e+19, RZ ;  /* 0x5f800000030e9823 */ /* 0x000fe400000000ff */
[----:B------:R-:W-:-:S07]  /*0620*/  @!P1 VIADD R9, R9, 0x40 ;  /* 0x0000004009099836 */ /* 0x000fce0000000000 */
.L_x_3:
[----:B------:R-:W-:Y:S01]  /*0630*/  LEA R3, R11, 0xc0800000, 0x17 ;  /* 0xc08000000b037811 */ /* 0x000fe200078eb8ff */
[----:B------:R-:W-:Y:S01]  /*0640*/  VIADD R12, R12, 0xffffff81 ;  /* 0xffffff810c0c7836 */ /* 0x000fe20000000000 */
[----:B------:R-:W-:Y:S03]  /*0650*/  BSSY.RECONVERGENT B2, `(.L_x_8) ;  /* 0x0000035000027945 */ /* 0x000fe60003800200 */
[----:B------:R-:W-:Y:S02]  /*0660*/  IMAD.IADD R3, R14, 0x1, -R3 ;  /* 0x000000010e037824 */ /* 0x000fe400078e0a03 */
[C---:B------:R-:W-:Y:S01]  /*0670*/  IMAD R0, R12.reuse, -0x800000, R13 ;  /* 0xff8000000c007824 */ /* 0x040fe200078e020d */
[----:B------:R-:W-:Y:S01]  /*0680*/  IADD3 R12, PT, PT, R12, 0x7f, -R11 ;  /* 0x0000007f0c0c7810 */ /* 0x000fe20007ffe80b */
[----:B------:R-:W0:Y:S01]  /*0690*/  MUFU.RCP R14, R3 ;  /* 0x00000003000e7308 */ /* 0x000e220000001000 */
[----:B------:R-:W-:-:S03]  /*06a0*/  FADD.FTZ R15, -R3, -RZ ;  /* 0x800000ff030f7221 */ /* 0x000fc60000010100 */
[----:B------:R-:W-:Y:S02]  /*06b0*/  IMAD.IADD R12, R12, 0x1, R9 ;  /* 0x000000010c0c7824 */ /* 0x000fe400078e0209 */
[----:B0-----:R-:W-:-:S04]  /*06c0*/  FFMA R17, R14, R15, 1 ;  /* 0x3f8000000e117423 */ /* 0x001fc8000000000f */
[----:B------:R-:W-:-:S04]  /*06d0*/  FFMA R16, R14, R17, R14 ;  /* 0x000000110e107223 */ /* 0x000fc8000000000e */
[----:B------:R-:W-:-:S04]  /*06e0*/  FFMA R13, R0, R16, RZ ;  /* 0x00000010000d7223 */ /* 0x000fc800000000ff */
[----:B------:R-:W-:-:S04]  /*06f0*/  FFMA R14, R15, R13, R0 ;  /* 0x0000000d0f0e7223 */ /* 0x000fc80000000000 */
[----:B------:R-:W-:-:S04]  /*0700*/  FFMA R13, R16, R14, R13 ;  /* 0x0000000e100d7223 */ /* 0x000fc8000000000d */
[----:B------:R-:W-:-:S04]  /*0710*/  FFMA R14, R15, R13, R0 ;  /* 0x0000000d0f0e7223 */ /* 0x000fc80000000000 */
[----:B------:R-:W-:-:S05]  /*0720*/  FFMA R0, R16, R14, R13 ;  /* 0x0000000e10007223 */ /* 0x000fca000000000d */
[----:B------:R-:W-:-:S04]  /*0730*/  SHF.R.U32.HI R3, RZ, 0x17, R0 ;  /* 0x00000017ff037819 */ /* 0x000fc80000011600 */
[----:B------:R-:W-:-:S05]  /*0740*/  LOP3.LUT R3, R3, 0xff, RZ, 0xc0, !PT ;  /* 0x000000ff03037812 */ /* 0x000fca00078ec0ff */
[----:B------:R-:W-:-:S04]  /*0750*/  IMAD.IADD R11, R3, 0x1, R12 ;  /* 0x00000001030b7824 */ /* 0x000fc800078e020c */
[----:B------:R-:W-:-:S05]  /*0760*/  VIADD R3, R11, 0xffffffff ;  /* 0xffffffff0b037836 */ /* 0x000fca0000000000 */
[----:B------:R-:W-:-:S13]  /*0770*/  ISETP.GE.U32.AND P0, PT, R3, 0xfe, PT ;  /* 0x000000fe0300780c */ /* 0x000fda0003f06070 */
[----:B------:R-:W-:Y:S05]  /*0780*/  @!P0 BRA `(.L_x_9) ;  /* 0x0000000000808947 */ /* 0x000fea0003800000 */
[----:B------:R-:W-:-:S13]  /*0790*/  ISETP.GT.AND P0, PT, R11, 0xfe, PT ;  /* 0x000000fe0b00780c */ /* 0x000fda0003f04270 */
[----:B------:R-:W-:Y:S05]  /*07a0*/  @P0 BRA `(.L_x_10) ;  /* 0x00000000006c0947 */ /* 0x000fea0003800000 */
[----:B------:R-:W-:-:S13]  /*07b0*/  ISETP.GE.AND P0, PT, R11, 0x1, PT ;  /* 0x000000010b00780c */ /* 0x000fda0003f06270 */
[----:B------:R-:W-:Y:S05]  /*07c0*/  @P0 BRA `(.L_x_11) ;  /* 0x0000000000740947 */ /* 0x000fea0003800000 */
[----:B------:R-:W-:Y:S02]  /*07d0*/  ISETP.GE.AND P0, PT, R11, -0x18, PT ;  /* 0xffffffe80b00780c */ /* 0x000fe40003f06270 */
[----:B------:R-:W-:-:S11]  /*07e0*/  LOP3.LUT R0, R0, 0x80000000, RZ, 0xc0, !PT ;  /* 0x8000000000007812 */ /* 0x000fd600078ec0ff */
[----:B------:R-:W-:Y:S05]  /*07f0*/  @!P0 BRA `(.L_x_11) ;  /* 0x0000000000688947 */ /* 0x000fea0003800000 */
[CCC-:B------:R-:W-:Y:S01]  /*0800*/  FFMA.RZ R3, R16.reuse, R14.reuse, R13.reuse ;  /* 0x0000000e10037223 */ /* 0x1c0fe2000000c00d */
[CCC-:B------:R-:W-:Y:S01]  /*0810*/  FFMA.RM R12, R16.reuse, R14.reuse, R13.reuse ;  /* 0x0000000e100c7223 */ /* 0x1c0fe2000000400d */
[C---:B------:R-:W-:Y:S02]  /*0820*/  ISETP.NE.AND P2, PT, R11.reuse, RZ, PT ;  /* 0x000000ff0b00720c */ /* 0x040fe40003f45270 */
[----:B------:R-:W-:Y:S02]  /*0830*/  ISETP.NE.AND P1, PT, R11, RZ, PT ;  /* 0x000000ff0b00720c */ /* 0x000fe40003f25270 */
[----:B------:R-:W-:Y:S01]  /*0840*/  LOP3.LUT R9, R3, 0x7fffff, RZ, 0xc0, !PT ;  /* 0x007fffff03097812 */ /* 0x000fe200078ec0ff */
[----:B------:R-:W-:Y:S01]  /*0850*/  FFMA.RP R3, R16, R14, R13 ;  /* 0x0000000e10037223 */ /* 0x000fe2000000800d */
[----:B------:R-:W-:Y:S02]  /*0860*/  VIADD R14, R11, 0x20 ;  /* 0x000000200b0e7836 */ /* 0x000fe40000000000 */
[----:B------:R-:W-:Y:S01]  /*0870*/  LOP3.LUT R9, R9, 0x800000, RZ, 0xfc, !PT ;  /* 0x0080000009097812 */ /* 0x000fe200078efcff */
[----:B------:R-:W-:Y:S01]  /*0880*/  IMAD.MOV R11, RZ, RZ, -R11 ;  /* 0x000000ffff0b7224 */ /* 0x000fe200078e0a0b */
[----:B------:R-:W-:-:S02]  /*0890*/  FSETP.NEU.FTZ.AND P0, PT, R3, R12, PT ;  /* 0x0000000c0300720b */ /* 0x000fc40003f1d000 */
[----:B------:R-:W-:Y:S02]  /*08a0*/  SHF.L.U32 R14, R9, R14, RZ ;  /* 0x0000000e090e7219 */ /* 0x000fe400000006ff */
[----:B------:R-:W-:Y:S02]  /*08b0*/  SEL R12, R11, RZ, P2 ;  /* 0x000000ff0b0c7207 */ /* 0x000fe40001000000 */
[----:B------:R-:W-:Y:S02]  /*08c0*/  ISETP.NE.AND P1, PT, R14, RZ, P1 ;  /* 0x000000ff0e00720c */ /* 0x000fe40000f25270 */
[----:B------:R-:W-:Y:S02]  /*08d0*/  SHF.R.U32.HI R12, RZ, R12, R9 ;  /* 0x0000000cff0c7219 */ /* 0x000fe40000011609 */
[----:B------:R-:W-:Y:S02]  /*08e0*/  PLOP3.LUT P0, PT, P0, P1, PT, 0xf8, 0x8f ;  /* 0x00000000008f781c */ /* 0x000fe40000703f70 */
[----:B------:R-:W-:-:S02]  /*08f0*/  SHF.R.U32.HI R14, RZ, 0x1, R12 ;  /* 0x00000001ff0e7819 */ /* 0x000fc4000001160c */
[----:B------:R-:W-:-:S04]  /*0900*/  SEL R3, RZ, 0x1, !P0 ;  /* 0x00000001ff037807 */ /* 0x000fc80004000000 */
[----:B------:R-:W-:-:S04]  /*0910*/  LOP3.LUT R3, R3, 0x1, R14, 0xf8, !PT ;  /* 0x0000000103037812 */ /* 0x000fc800078ef80e */
[----:B------:R-:W-:-:S05]  /*0920*/  LOP3.LUT R3, R3, R12, RZ, 0xc0, !PT ;  /* 0x0000000c03037212 */ /* 0x000fca00078ec0ff */
[----:B------:R-:W-:-:S05]  /*0930*/  IMAD.IADD R3, R14, 0x1, R3 ;  /* 0x000000010e037824 */ /* 0x000fca00078e0203 */
[----:B------:R-:W-:Y:S01]  /*0940*/  LOP3.LUT R0, R3, R0, RZ, 0xfc, !PT ;  /* 0x0000000003007212 */ /* 0x000fe200078efcff */
[----:B------:R-:W-:Y:S06]  /*0950*/  BRA `(.L_x_11) ;  /* 0x0000000000107947 */ /* 0x000fec0003800000 */
.L_x_10:
[----:B------:R-:W-:-:S04]  /*0960*/  LOP3.LUT R0, R0, 0x80000000, RZ, 0xc0, !PT ;  /* 0x8000000000007812 */ /* 0x000fc800078ec0ff */
[----:B------:R-:W-:Y:S01]  /*0970*/  LOP3.LUT R0, R0, 0x7f800000, RZ, 0xfc, !PT ;  /* 0x7f80000000007812 */ /* 0x000fe200078efcff */
[----:B------:R-:W-:Y:S06]  /*0980*/  BRA `(.L_x_11) ;  /* 0x0000000000047947 */ /* 0x000fec0003800000 */
.L_x_9:
[----:B------:R-:W-:-:S07]  /*0990*/  IMAD R0, R12, 0x800000, R0 ;  /* 0x008000000c007824 */ /* 0x000fce00078e0200 */
.L_x_11:
[----:B------:R-:W-:Y:S05]  /*09a0*/  BSYNC.RECONVERGENT B2 ;  /* 0x0000000000027941 */ /* 0x000fea0003800200 */
.L_x_8:
[----:B------:R-:W-:Y:S05]  /*09b0*/  BRA `(.L_x_12) ;  /* 0x0000000000207947 */ /* 0x000fea0003800000 */
.L_x_7:
[----:B------:R-:W-:-:S04]  /*09c0*/  LOP3.LUT R0, R14, 0x80000000, R13, 0x48, !PT ;  /* 0x800000000e007812 */ /* 0x000fc800078e480d */
[----:B------:R-:W-:Y:S01]  /*09d0*/  LOP3.LUT R0, R0, 0x7f800000, RZ, 0xfc, !PT ;  /* 0x7f80000000007812 */ /* 0x000fe200078efcff */
[----:B------:R-:W-:Y:S06]  /*09e0*/  BRA `(.L_x_12) ;  /* 0x0000000000147947 */ /* 0x000fec0003800000 */
.L_x_6:
[----:B------:R-:W-:Y:S01]  /*09f0*/  LOP3.LUT R0, R14, 0x80000000, R13, 0x48, !PT ;  /* 0x800000000e007812 */ /* 0x000fe200078e480d */
[----:B------:R-:W-:Y:S06]  /*0a00*/  BRA `(.L_x_12) ;  /* 0x00000000000c7947 */ /* 0x000fec0003800000 */
.L_x_5:
[----:B------:R-:W0:Y:S01]  /*0a10*/  MUFU.RSQ R0, -QNAN ;  /* 0xffc0000000007908 */ /* 0x000e220000001400 */
[----:B------:R-:W-:Y:S05]  /*0a20*/  BRA `(.L_x_12) ;  /* 0x0000000000047947 */ /* 0x000fea0003800000 */
.L_x_4:
[----:B------:R-:W-:-:S07]  /*0a30*/  FADD.FTZ R0, R0, R3 ;  /* 0x0000000300007221 */ /* 0x000fce0000010000 */
.L_x_12:
[----:B------:R-:W-:Y:S05]  /*0a40*/  BSYNC.RECONVERGENT B1 ;  /* 0x0000000000017941 */ /* 0x000fea0003800200 */
.L_x_2:
[----:B------:R-:W-:-:S04]  /*0a50*/  IMAD.MOV.U32 R11, RZ, RZ, 0x0 ;  /* 0x00000000ff0b7424 */ /* 0x000fc800078e00ff */
[----:B0-----:R-:W-:Y:S05]  /*0a60*/  RET.REL.NODEC R10 `(_Z23UpdateLogSolutionKernelPfS_PKffm) ;  /* 0xfffffff40a647950 */ /* 0x001fea0003c3ffff */
.L_x_13:
[----:B------:R-:W-:-:S00]  /*0a70*/  BRA `(.L_x_13) ;  /* 0xfffffffc00fc7947 */ /* 0x000fc0000383ffff */
[----:B------:R-:W-:-:S00]  /*0a80*/  NOP ;  /* 0x0000000000007918 */ /* 0x000fc00000000000 */
[----:B------:R-:W-:-:S00]  /*0a90*/  NOP ;  /* 0x0000000000007918 */ /* 0x000fc00000000000 */
[----:B------:R-:W-:-:S00]  /*0aa0*/  NOP ;  /* 0x0000000000007918 */ /* 0x000fc00000000000 */
[----:B------:R-:W-:-:S00]  /*0ab0*/  NOP ;  /* 0x0000000000007918 */ /* 0x000fc00000000000 */
[----:B------:R-:W-:-:S00]  /*0ac0*/  NOP ;  /* 0x0000000000007918 */ /* 0x000fc00000000000 */
[----:B------:R-:W-:-:S00]  /*0ad0*/  NOP ;  /* 0x0000000000007918 */ /* 0x000fc00000000000 */
[----:B------:R-:W-:-:S00]  /*0ae0*/  NOP ;  /* 0x0000000000007918 */ /* 0x000fc00000000000 */
[----:B------:R-:W-:-:S00]  /*0af0*/  NOP ;  /* 0x0000000000007918 */ /* 0x000fc00000000000 */
.L_x_107:


//--------------------- .text._Z20UpdateSolutionKernelPfS_m --------------------------
	.section	.text._Z20UpdateSolutionKernelPfS_m,"ax",@progbits
	.align	128
        .global         _Z20UpdateSolutionKernelPfS_m
        .type           _Z20UpdateSolutionKernelPfS_m,@function
        .size           _Z20UpdateSolutionKernelPfS_m,(.L_x_115 - _Z20UpdateSolutionKernelPfS_m)
        .other          _Z20UpdateSolutionKernelPfS_m,@"STO_CUDA_ENTRY STV_DEFAULT"
_Z20UpdateSolutionKernelPfS_m:
.text._Z20UpdateSolutionKernelPfS_m:
[----:B------:R-:W-:Y:S01]  /*0000*/  LDC R1, c[0x0][0x37c] ;  /* 0x0000df00ff017b82 */ /* 0x000fe20000000800 */
[----:B------:R-:W0:Y:S07]  /*0010*/  S2R R3, SR_TID.X ;  /* 0x0000000000037919 */ /* 0x000e2e0000002100 */
[----:B------:R-:W0:Y:S01]  /*0020*/  S2UR UR4, SR_CTAID.X ;  /* 0x00000000000479c3 */ /* 0x000e220000002500 */
[----:B------:R-:W1:Y:S07]  /*0030*/  LDCU.64 UR6, c[0x0][0x390] ;  /* 0x00007200ff0677ac */ /* 0x000e6e0008000a00 */
[----:B------:R-:W0:Y:S02]  /*0040*/  LDC R0, c[0x0][0x360] ;  /* 0x0000d800ff007b82 */ /* 0x000e240000000800 */
[----:B0-----:R-:W-:-:S05]  /*0050*/  IMAD R0, R0, UR4, R3 ;  /* 0x0000000400007c24 */ /* 0x001fca000f8e0203 */
[----:B-1----:R-:W-:-:S04]  /*0060*/  ISETP.GE.U32.AND P0, PT, R0, UR6, PT ;  /* 0x0000000600007c0c */ /* 0x002fc8000bf06070 */
[----:B------:R-:W-:-:S13]  /*0070*/  ISETP.GE.U32.AND.EX P0, PT, RZ, UR7, PT, P0 ;  /* 0x00000007ff007c0c */ /* 0x000fda000bf06100 */
[----:B------:R-:W-:Y:S05]  /*0080*/  @P0 EXIT ;  /* 0x000000000000094d */ /* 0x000fea0003800000 */
[----:B------:R-:W0:Y:S01]  /*0090*/  LDCU.128 UR8, c[0x0][0x380] ;  /* 0x00007000ff0877ac */ /* 0x000e220008000c00 */
[----:B------:R-:W-:Y:S01]  /*00a0*/  IMAD.SHL.U32 R4, R0, 0x4, RZ ;  /* 0x0000000400047824 */ /* 0x000fe200078e00ff */
[----:B------:R-:W-:Y:S01]  /*00b0*/  SHF.R.U32.HI R0, RZ, 0x1e, R0 ;  /* 0x0000001eff007819 */ /* 0x000fe20000011600 */
[----:B------:R-:W1:Y:S03]  /*00c0*/  LDCU.64 UR4, c[0x0][0x358] ;  /* 0x00006b00ff0477ac */ /* 0x000e660008000a00 */
[C---:B0-----:R-:W-:Y:S02]  /*00d0*/  IADD3 R2, P0, PT, R4.reuse, UR8, RZ ;  /* 0x0000000804027c10 */ /* 0x041fe4000ff1e0ff */
[----:B------:R-:W-:Y:S02]  /*00e0*/  IADD3 R4, P1, PT, R4, UR10, RZ ;  /* 0x0000000a04047c10 */ /* 0x000fe4000ff3e0ff */
[----:B------:R-:W-:-:S02]  /*00f0*/  IADD3.X R3, PT, PT, R0, UR9, RZ, P0, !PT ;  /* 0x0000000900037c10 */ /* 0x000fc400087fe4ff */
[----:B------:R-:W-:-:S03]  /*0100*/  IADD3.X R5, PT, PT, R0, UR11, RZ, P1, !PT ;  /* 0x0000000b00057c10 */ /* 0x000fc60008ffe4ff */
[----:B-1----:R-:W2:Y:S04]  /*0110*/  LDG.E R0, desc[UR4][R2.64] ;  /* 0x0000000402007981 */ /* 0x002ea8000c1e1900 */
[----:B------:R-:W2:Y:S02]  /*0120*/  LDG.E R7, desc[UR4][R4.64] ;  /* 0x0000000404077981 */ /* 0x000ea4000c1e1900 */
[----:B--2---:R-:W-:-:S05]  /*0130*/  FADD R0, R0, R7 ;  /* 0x0000000700007221 */ /* 0x004fca0000000000 */
[----:B------:R-:W-:-:S05]  /*0140*/  FMNMX R7, RZ, R0, !PT ;  /* 0x00000000ff077209 */ /* 0x000fca0007800000 */
[----:B------:R-:W-:Y:S04]  /*0150*/  STG.E desc[UR4][R2.64], R7 ;  /* 0x0000000702007986 */ /* 0x000fe8000c101904 */
[----:B------:R-:W-:Y:S01]  /*0160*/  STG.E desc[UR4][R4.64], RZ ;  /* 0x000000ff04007986 */ /* 0x000fe2000c101904 */
[----:B------:R-:W-:Y:S05]  /*0170*/  EXIT ;  /* 0x000000000000794d */ /* 0x000fea0003800000 */
.L_x_14:
        /* <DEDUP_REMOVED lines=16> */
.L_x_115:


//--------------------- .text._Z20LogGradPenaltyKernelPfPKfPKmS1_fmm --------------------------
	.section	.text._Z20LogGradPenaltyKernelPfPKfPKmS1_fmm,"ax",@progbits
	.align	128
        .global         _Z20LogGradPenaltyKernelPfPKfPKmS1_fmm
        .type           _Z20LogGradPenaltyKernelPfPKfPKmS1_fmm,@function
        .size           _Z20LogGradPenaltyKernelPfPKfPKmS1_fmm,(.L_x_108 - _Z20LogGradPenaltyKernelPfPKfPKmS1_fmm)
        .other          _Z20LogGradPenaltyKernelPfPKfPKmS1_fmm,@"STO_CUDA_ENTRY STV_DEFAULT"
_Z20LogGradPenaltyKernelPfPKfPKmS1_fmm:
.text._Z20LogGradPenaltyKernelPfPKfPKmS1_fmm:
        /* <DEDUP_REMOVED lines=9> */
[----:B------:R-:W0:Y:S01]  /*0090*/  LDCU UR4, c[0x0][0x370] ;  /* 0x00006e00ff0477ac */ /* 0x000e220008000800 */
[----:B------:R-:W-:Y:S01]  /*00a0*/  BSSY B0, `(.L_x_15) ;  /* 0x000004d000007945 */ /* 0x000fe20003800000 */
[----:B------:R-:W-:Y:S01]  /*00b0*/  IMAD.MOV.U32 R7, RZ, RZ, RZ ;  /* 0x000000ffff077224 */ /* 0x000fe200078e00ff */
[----:B------:R-:W1:Y:S01]  /*00c0*/  LDCU.64 UR6, c[0x0][0x358] ;  /* 0x00006b00ff0677ac */ /* 0x000e620008000a00 */
[----:B------:R-:W2:Y:S01]  /*00d0*/  LDCU UR5, c[0x0][0x3b4] ;  /* 0x00007680ff0577ac */ /* 0x000ea20008000800 */
[----:B------:R-:W3:Y:S01]  /*00e0*/  LDCU UR10, c[0x0][0x3b0] ;  /* 0x00007600ff0a77ac */ /* 0x000ee20008000800 */
[----:B------:R-:W4:Y:S01]  /*00f0*/  LDCU UR11, c[0x0][0x3a0] ;  /* 0x00007400ff0b77ac */ /* 0x000f220008000800 */
[----:B0-----:R-:W-:Y:S01]  /*0100*/  IMAD R9, R9, UR4, RZ ;  /* 0x0000000409097c24 */ /* 0x001fe2000f8e02ff */
[----:B------:R-:W0:Y:S01]  /*0110*/  LDCU.64 UR20, c[0x0][0x3b0] ;  /* 0x00007600ff1477ac */ /* 0x000e220008000a00 */
[----:B------:R-:W0:Y:S01]  /*0120*/  LDCU.64 UR22, c[0x0][0x3a8] ;  /* 0x00007500ff1677ac */ /* 0x000e220008000a00 */
[----:B------:R-:W0:Y:S01]  /*0130*/  LDCU.64 UR8, c[0x0][0x390] ;  /* 0x00007200ff0877ac */ /* 0x000e220008000a00 */
[----:B------:R-:W0:Y:S01]  /*0140*/  LDCU.64 UR16, c[0x0][0x398] ;  /* 0x00007300ff1077ac */ /* 0x000e220008000a00 */
[----:B-123--:R-:W0:Y:S02]  /*0150*/  LDCU.128 UR12, c[0x0][0x380] ;  /* 0x00007000ff0c77ac */ /* 0x00ee240008000c00 */
.L_x_19:
[----:B0-----:R-:W-:-:S04]  /*0160*/  LEA R2, P0, R0, UR8, 0x3 ;  /* 0x0000000800027c11 */ /* 0x001fc8000f8018ff */
[----:B------:R-:W-:-:S06]  /*0170*/  LEA.HI.X R3, R0, UR9, R7, 0x3, P0 ;  /* 0x0000000900037c11 */ /* 0x000fcc00080f1c07 */
[----:B------:R-:W2:Y:S01]  /*0180*/  LDG.E.64.CONSTANT R2, desc[UR6][R2.64] ;  /* 0x0000000602027981 */ /* 0x000ea2000c1e9b00 */
[----:B------:R-:W-:Y:S05]  /*0190*/  YIELD ;  /* 0x0000000000007946 */ /* 0x000fea0003800000 */
[----:B------:R-:W-:Y:S01]  /*01a0*/  BSSY.RECONVERGENT B1, `(.L_x_16) ;  /* 0x0000027000017945 */ /* 0x000fe20003800200 */
[----:B--2---:R-:W-:-:S04]  /*01b0*/  LOP3.LUT R4, R3, UR5, RZ, 0xfc, !PT ;  /* 0x0000000503047c12 */ /* 0x004fc8000f8efcff */
[----:B------:R-:W-:-:S13]  /*01c0*/  ISETP.NE.U32.AND P0, PT, R4, RZ, PT ;  /* 0x000000ff0400720c */ /* 0x000fda0003f05070 */
[----:B------:R-:W-:Y:S05]  /*01d0*/  @P0 BRA `(.L_x_17) ;  /* 0x0000000000600947 */ /* 0x000fea0003800000 */
[----:B------:R-:W0:Y:S01]  /*01e0*/  I2F.U32.RP R3, UR10 ;  /* 0x0000000a00037d06 */ /* 0x000e220008209000 */
[----:B------:R-:W-:Y:S01]  /*01f0*/  ISETP.NE.U32.AND P2, PT, RZ, UR10, PT ;  /* 0x0000000aff007c0c */ /* 0x000fe2000bf45070 */
[----:B------:R-:W-:-:S06]  /*0200*/  IMAD.MOV.U32 R13, RZ, RZ, RZ ;  /* 0x000000ffff0d7224 */ /* 0x000fcc00078e00ff */
[----:B0-----:R-:W0:Y:S02]  /*0210*/  MUFU.RCP R3, R3 ;  /* 0x0000000300037308 */ /* 0x001e240000001000 */
[----:B0-----:R-:W-:-:S06]  /*0220*/  VIADD R4, R3, 0xffffffe ;  /* 0x0ffffffe03047836 */ /* 0x001fcc0000000000 */
[----:B------:R0:W1:Y:S02]  /*0230*/  F2I.FTZ.U32.TRUNC.NTZ R5, R4 ;  /* 0x0000000400057305 */ /* 0x000064000021f000 */
[----:B0-----:R-:W-:Y:S01]  /*0240*/  IMAD.MOV.U32 R4, RZ, RZ, RZ ;  /* 0x000000ffff047224 */ /* 0x001fe200078e00ff */
[----:B-1----:R-:W-:-:S05]  /*0250*/  IADD3 R11, PT, PT, RZ, -R5, RZ ;  /* 0x80000005ff0b7210 */ /* 0x002fca0007ffe0ff */
[----:B------:R-:W-:-:S04]  /*0260*/  IMAD R11, R11, UR10, RZ ;  /* 0x0000000a0b0b7c24 */ /* 0x000fc8000f8e02ff */
[----:B------:R-:W-:-:S06]  /*0270*/  IMAD.HI.U32 R5, R5, R11, R4 ;  /* 0x0000000b05057227 */ /* 0x000fcc00078e0004 */
[----:B------:R-:W-:-:S04]  /*0280*/  IMAD.HI.U32 R5, R5, R2, RZ ;  /* 0x0000000205057227 */ /* 0x000fc800078e00ff */
[----:B------:R-:W-:-:S04]  /*0290*/  IMAD.MOV R11, RZ, RZ, -R5 ;  /* 0x000000ffff0b7224 */ /* 0x000fc800078e0a05 */
[----:B------:R-:W-:-:S05]  /*02a0*/  IMAD R6, R11, UR10, R2 ;  /* 0x0000000a0b067c24 */ /* 0x000fca000f8e0202 */
[----:B------:R-:W-:-:S13]  /*02b0*/  ISETP.GE.U32.AND P0, PT, R6, UR10, PT ;  /* 0x0000000a06007c0c */ /* 0x000fda000bf06070 */
[----:B------:R-:W-:Y:S01]  /*02c0*/  @P0 IADD3 R6, PT, PT, R6, -UR10, RZ ;  /* 0x8000000a06060c10 */ /* 0x000fe2000fffe0ff */
[----:B------:R-:W-:-:S03]  /*02d0*/  @P0 VIADD R5, R5, 0x1 ;  /* 0x0000000105050836 */ /* 0x000fc60000000000 */
[----:B------:R-:W-:-:S13]  /*02e0*/  ISETP.GE.U32.AND P1, PT, R6, UR10, PT ;  /* 0x0000000a06007c0c */ /* 0x000fda000bf26070 */
[----:B------:R-:W-:Y:S01]  /*02f0*/  @P1 VIADD R5, R5, 0x1 ;  /* 0x0000000105051836 */ /* 0x000fe20000000000 */
[----:B------:R-:W-:-:S04]  /*0300*/  @!P2 LOP3.LUT R5, RZ, UR10, RZ, 0x33, !PT ;  /* 0x0000000aff05ac12 */ /* 0x000fc8000f8e33ff */
[----:B------:R-:W-:-:S05]  /*0310*/  IADD3 R3, PT, PT, -R5, RZ, RZ ;  /* 0x000000ff05037210 */ /* 0x000fca0007ffe1ff */
[----:B------:R-:W-:Y:S02]  /*0320*/  IMAD R4, R3, UR10, R2 ;  /* 0x0000000a03047c24 */ /* 0x000fe4000f8e0202 */
[----:B------:R-:W-:Y:S02]  /*0330*/  HFMA2 R3, -RZ, RZ, 0, 0 ;  /* 0x00000000ff037431 */ /* 0x000fe400000001ff */
[----:B------:R-:W-:Y:S01]  /*0340*/  IMAD.MOV.U32 R2, RZ, RZ, R5 ;  /* 0x000000ffff027224 */ /* 0x000fe200078e0005 */
[----:B------:R-:W-:Y:S06]  /*0350*/  BRA `(.L_x_18) ;  /* 0x00000000002c7947 */ /* 0x000fec0003800000 */
.L_x_17:
[----:B------:R-:W-:-:S07]  /*0360*/  MOV R6, 0x380 ;  /* 0x0000038000067802 */ /* 0x000fce0000000f00 */
[----:B----4-:R-:W-:Y:S05]  /*0370*/  CALL.REL.NOINC `($__internal_1_$__cuda_sm20_div_u64) ;  /* 0x0000000000847944 */ /* 0x010fea0003c00000 */
[----:B------:R-:W-:-:S05]  /*0380*/  IADD3 R13, P0, PT, RZ, -R8, RZ ;  /* 0x80000008ff0d7210 */ /* 0x000fca0007f1e0ff */
[----:B------:R-:W-:Y:S02]  /*0390*/  IMAD.X R4, RZ, RZ, ~R11, P0 ;  /* 0x000000ffff047224 */ /* 0x000fe400000e0e0b */
[----:B------:R-:W-:-:S04]  /*03a0*/  IMAD.WIDE.U32 R2, R13, UR20, R2 ;  /* 0x000000140d027c25 */ /* 0x000fc8000f8e0002 */
[----:B------:R-:W-:-:S04]  /*03b0*/  IMAD R4, R4, UR20, RZ ;  /* 0x0000001404047c24 */ /* 0x000fc8000f8e02ff */
[----:B------:R-:W-:Y:S02]  /*03c0*/  IMAD R13, R13, UR21, R4 ;  /* 0x000000150d0d7c24 */ /* 0x000fe4000f8e0204 */
[----:B------:R-:W-:Y:S02]  /*03d0*/  IMAD.MOV.U32 R4, RZ, RZ, R2 ;  /* 0x000000ffff047224 */ /* 0x000fe400078e0002 */
[----:B------:R-:W-:Y:S01]  /*03e0*/  IMAD.MOV.U32 R2, RZ, RZ, R8 ;  /* 0x000000ffff027224 */ /* 0x000fe200078e0008 */
[----:B------:R-:W-:Y:S02]  /*03f0*/  IADD3 R13, PT, PT, R3, R13, RZ ;  /* 0x0000000d030d7210 */ /* 0x000fe40007ffe0ff */
[----:B------:R-:W-:-:S07]  /*0400*/  MOV R3, R11 ;  /* 0x0000000b00037202 */ /* 0x000fce0000000f00 */
.L_x_18:
[----:B----4-:R-:W-:Y:S05]  /*0410*/  BSYNC.RECONVERGENT B1 ;  /* 0x0000000000017941 */ /* 0x010fea0003800200 */
.L_x_16:
[----:B------:R-:W-:-:S04]  /*0420*/  LEA R10, P0, R4, UR14, 0x2 ;  /* 0x0000000e040a7c11 */ /* 0x000fc8000f8010ff */
[----:B------:R-:W-:-:S05]  /*0430*/  LEA.HI.X R11, R4, UR15, R13, 0x2, P0 ;  /* 0x0000000f040b7c11 */ /* 0x000fca00080f140d */
[----:B------:R-:W2:Y:S01]  /*0440*/  LDG.E.CONSTANT R8, desc[UR6][R10.64] ;  /* 0x000000060a087981 */ /* 0x000ea2000c1e9900 */
[----:B------:R-:W-:-:S04]  /*0450*/  LEA R4, P0, R0, UR16, 0x2 ;  /* 0x0000001000047c11 */ /* 0x000fc8000f8010ff */
[----:B------:R-:W-:-:S05]  /*0460*/  LEA.HI.X R5, R0, UR17, R7, 0x2, P0 ;  /* 0x0000001100057c11 */ /* 0x000fca00080f1407 */
[----:B------:R-:W3:Y:S01]  /*0470*/  LDG.E.CONSTANT R4, desc[UR6][R4.64] ;  /* 0x0000000604047981 */ /* 0x000ee2000c1e9900 */
[----:B--2---:R-:W-:Y:S01]  /*0480*/  FSETP.GEU.AND P0, PT, |R8|, 1.175494350822287508e-38, PT ;  /* 0x008000000800780b */ /* 0x004fe20003f0e200 */
[----:B---3--:R-:W-:-:S12]  /*0490*/  FMUL R6, R4, UR11 ;  /* 0x0000000b04067c20 */ /* 0x008fd80008400000 */
[----:B------:R-:W-:-:S04]  /*04a0*/  @!P0 FMUL R8, R8, 16777216 ;  /* 0x4b80000008088820 */ /* 0x000fc80000400000 */
[----:B------:R-:W0:Y:S02]  /*04b0*/  MUFU.LG2 R13, R8 ;  /* 0x00000008000d7308 */ /* 0x000e240000000c00 */
[----:B0-----:R-:W-:Y:S01]  /*04c0*/  @!P0 FADD R13, R13, -24 ;  /* 0xc1c000000d0d8421 */ /* 0x001fe20000000000 */
[----:B------:R-:W-:-:S03]  /*04d0*/  LEA R12, P0, R2, UR12, 0x2 ;  /* 0x0000000c020c7c11 */ /* 0x000fc6000f8010ff */
[----:B------:R-:W-:Y:S01]  /*04e0*/  FMUL R15, R13, 0.69314718246459960938 ;  /* 0x3f3172180d0f7820 */ /* 0x000fe20000400000 */
[----:B------:R-:W-:Y:S02]  /*04f0*/  LEA.HI.X R13, R2, UR13, R3, 0x2, P0 ;  /* 0x0000000d020d7c11 */ /* 0x000fe400080f1403 */
[----:B------:R-:W-:Y:S01]  /*0500*/  IADD3 R0, P0, PT, R9, R0, RZ ;  /* 0x0000000009007210 */ /* 0x000fe20007f1e0ff */
[----:B------:R-:W-:-:S04]  /*0510*/  FMUL R15, R6, R15 ;  /* 0x0000000f060f7220 */ /* 0x000fc80000400000 */
[----:B------:R-:W-:Y:S01]  /*0520*/  IMAD.X R7, RZ, RZ, R7, P0 ;  /* 0x000000ffff077224 */ /* 0x000fe200000e0607 */
[----:B------:R-:W-:Y:S01]  /*0530*/  ISETP.GE.U32.AND P0, PT, R0, UR22, PT ;  /* 0x0000001600007c0c */ /* 0x000fe2000bf06070 */
[----:B------:R1:W-:Y:S03]  /*0540*/  REDG.E.ADD.F32.FTZ.RN.STRONG.GPU desc[UR6][R12.64], R15 ;  /* 0x0000000f0c0079a6 */ /* 0x0003e6000c12f306 */
[----:B------:R-:W-:-:S13]  /*0550*/  ISETP.GE.U32.AND.EX P0, PT, R7, UR23, PT, P0 ;  /* 0x0000001707007c0c */ /* 0x000fda000bf06100 */
[----:B-1----:R-:W-:Y:S05]  /*0560*/  @!P0 BRA `(.L_x_19) ;  /* 0xfffffff800fc8947 */ /* 0x002fea000383ffff */
[----:B------:R-:W-:Y:S05]  /*0570*/  BSYNC B0 ;  /* 0x0000000000007941 */ /* 0x000fea0003800000 */
.L_x_15:
[----:B------:R-:W-:Y:S05]  /*0580*/  EXIT ;  /* 0x000000000000794d */ /* 0x000fea0003800000 */
        .weak           $__internal_1_$__cuda_sm20_div_u64
        .type           $__internal_1_$__cuda_sm20_div_u64,@function
        .size           $__internal_1_$__cuda_sm20_div_u64,(.L_x_108 - $__internal_1_$__cuda_sm20_div_u64)
$__internal_1_$__cuda_sm20_div_u64:
[----:B------:R-:W0:Y:S01]  /*0590*/  LDCU.64 UR18, c[0x0][0x3b0] ;  /* 0x00007600ff1277ac */ /* 0x000e220008000a00 */
[----:B------:R-:W1:Y:S01]  /*05a0*/  LDC.64 R4, c[0x0][0x3b0] ;  /* 0x0000ec00ff047b82 */ /* 0x000e620000000a00 */
[----:B0-----:R-:W0:Y:S08]  /*05b0*/  I2F.U64.RP R8, UR18 ;  /* 0x0000001200087d12 */ /* 0x001e300008309000 */
[----:B0-----:R-:W0:Y:S02]  /*05c0*/  MUFU.RCP R8, R8 ;  /* 0x0000000800087308 */ /* 0x001e240000001000 */
[----:B0-----:R-:W-:-:S06]  /*05d0*/  IADD3 R10, PT, PT, R8, 0x1ffffffe, RZ ;  /* 0x1ffffffe080a7810 */ /* 0x001fcc0007ffe0ff */
[----:B------:R-:W1:Y:S02]  /*05e0*/  F2I.U64.TRUNC R10, R10 ;  /* 0x0000000a000a7311 */ /* 0x000e64000020d800 */
[----:B-1----:R-:W-:-:S04]  /*05f0*/  IMAD.WIDE.U32 R12, R10, R4, RZ ;  /* 0x000000040a0c7225 */ /* 0x002fc800078e00ff */
[----:B------:R-:W-:Y:S01]  /*0600*/  IMAD R13, R10, R5, R13 ;  /* 0x000000050a0d7224 */ /* 0x000fe200078e020d */
[----:B------:R-:W-:-:S03]  /*0610*/  IADD3 R15, P0, PT, RZ, -R12, RZ ;  /* 0x8000000cff0f7210 */ /* 0x000fc60007f1e0ff */
[----:B------:R-:W-:Y:S02]  /*0620*/  IMAD R13, R11, R4, R13 ;  /* 0x000000040b0d7224 */ /* 0x000fe400078e020d */
[----:B------:R-:W-:-:S04]  /*0630*/  IMAD.HI.U32 R12, R10, R15, RZ ;  /* 0x0000000f0a0c7227 */ /* 0x000fc800078e00ff */
[----:B------:R-:W-:Y:S01]  /*0640*/  IMAD.X R17, RZ, RZ, ~R13, P0 ;  /* 0x000000ffff117224 */ /* 0x000fe200000e0e0d */
[----:B------:R-:W-:-:S03]  /*0650*/  MOV R13, R10 ;  /* 0x0000000a000d7202 */ /* 0x000fc60000000f00 */
[-C--:B------:R-:W-:Y:S02]  /*0660*/  IMAD R19, R11, R17.reuse, RZ ;  /* 0x000000110b137224 */ /* 0x080fe400078e02ff */
[----:B------:R-:W-:-:S04]  /*0670*/  IMAD.WIDE.U32 R12, P0, R10, R17, R12 ;  /* 0x000000110a0c7225 */ /* 0x000fc8000780000c */
[----:B------:R-:W-:-:S04]  /*0680*/  IMAD.HI.U32 R17, R11, R17, RZ ;  /* 0x000000110b117227 */ /* 0x000fc800078e00ff */
[----:B------:R-:W-:-:S04]  /*0690*/  IMAD.HI.U32 R12, P1, R11, R15, R12 ;  /* 0x0000000f0b0c7227 */ /* 0x000fc8000782000c */
[----:B------:R-:W-:Y:S01]  /*06a0*/  IMAD.X R8, R17, 0x1, R11, P0 ;  /* 0x0000000111087824 */ /* 0x000fe200000e060b */
[----:B------:R-:W-:-:S04]  /*06b0*/  IADD3 R13, P2, PT, R19, R12, RZ ;  /* 0x0000000c130d7210 */ /* 0x000fc80007f5e0ff */
[----:B------:R-:W-:Y:S01]  /*06c0*/  IADD3.X R15, PT, PT, RZ, RZ, R8, P2, P1 ;  /* 0x000000ffff0f7210 */ /* 0x000fe200017e2408 */
[----:B------:R-:W-:-:S04]  /*06d0*/  IMAD.WIDE.U32 R10, R13, R4, RZ ;  /* 0x000000040d0a7225 */ /* 0x000fc800078e00ff */
[----:B------:R-:W-:Y:S01]  /*06e0*/  IMAD R8, R13, R5, R11 ;  /* 0x000000050d087224 */ /* 0x000fe200078e020b */
[----:B------:R-:W-:-:S03]  /*06f0*/  IADD3 R11, P0, PT, RZ, -R10, RZ ;  /* 0x8000000aff0b7210 */ /* 0x000fc60007f1e0ff */
[----:B------:R-:W-:Y:S02]  /*0700*/  IMAD R8, R15, R4, R8 ;  /* 0x000000040f087224 */ /* 0x000fe400078e0208 */
[----:B------:R-:W-:-:S03]  /*0710*/  IMAD.HI.U32 R12, R13, R11, RZ ;  /* 0x0000000b0d0c7227 */ /* 0x000fc600078e00ff */
[----:B------:R-:W-:-:S05]  /*0720*/  IADD3.X R8, PT, PT, RZ, ~R8, RZ, P0, !PT ;  /* 0x80000008ff087210 */ /* 0x000fca00007fe4ff */
[----:B------:R-:W-:-:S04]  /*0730*/  IMAD.WIDE.U32 R12, P0, R13, R8, R12 ;  /* 0x000000080d0c7225 */ /* 0x000fc8000780000c */
[C---:B------:R-:W-:Y:S02]  /*0740*/  IMAD R10, R15.reuse, R8, RZ ;  /* 0x000000080f0a7224 */ /* 0x040fe400078e02ff */
[----:B------:R-:W-:-:S04]  /*0750*/  IMAD.HI.U32 R13, P1, R15, R11, R12 ;  /* 0x0000000b0f0d7227 */ /* 0x000fc8000782000c */
[----:B------:R-:W-:Y:S02]  /*0760*/  HFMA2 R11, -RZ, RZ, 0, 0 ;  /* 0x00000000ff0b7431 */ /* 0x000fe400000001ff */
[----:B------:R-:W-:Y:S01]  /*0770*/  IMAD.HI.U32 R8, R15, R8, RZ ;  /* 0x000000080f087227 */ /* 0x000fe200078e00ff */
[----:B------:R-:W-:-:S03]  /*0780*/  IADD3 R13, P2, PT, R10, R13, RZ ;  /* 0x0000000d0a0d7210 */ /* 0x000fc60007f5e0ff */
[----:B------:R-:W-:Y:S02]  /*0790*/  IMAD.X R15, R8, 0x1, R15, P0 ;  /* 0x00000001080f7824 */ /* 0x000fe400000e060f */
[----:B------:R-:W-:-:S03]  /*07a0*/  IMAD.HI.U32 R10, R13, R2, RZ ;  /* 0x000000020d0a7227 */ /* 0x000fc600078e00ff */
[----:B------:R-:W-:Y:S01]  /*07b0*/  IADD3.X R15, PT, PT, RZ, RZ, R15, P2, P1 ;  /* 0x000000ffff0f7210 */ /* 0x000fe200017e240f */
[----:B------:R-:W-:-:S04]  /*07c0*/  IMAD.WIDE.U32 R10, R13, R3, R10 ;  /* 0x000000030d0a7225 */ /* 0x000fc800078e000a */
[C---:B------:R-:W-:Y:S02]  /*07d0*/  IMAD R13, R15.reuse, R3, RZ ;  /* 0x000000030f0d7224 */ /* 0x040fe400078e02ff */
[----:B------:R-:W-:-:S04]  /*07e0*/  IMAD.HI.U32 R10, P0, R15, R2, R10 ;  /* 0x000000020f0a7227 */ /* 0x000fc8000780000a */
[----:B------:R-:W-:Y:S01]  /*07f0*/  IMAD.HI.U32 R8, R15, R3, RZ ;  /* 0x000000030f087227 */ /* 0x000fe200078e00ff */
[----:B------:R-:W-:-:S03]  /*0800*/  IADD3 R13, P1, PT, R13, R10, RZ ;  /* 0x0000000a0d0d7210 */ /* 0x000fc60007f3e0ff */
[----:B------:R-:W-:Y:S02]  /*0810*/  IMAD.X R8, RZ, RZ, R8, P0 ;  /* 0x000000ffff087224 */ /* 0x000fe400000e0608 */
[----:B------:R-:W-:-:S03]  /*0820*/  IMAD.WIDE.U32 R10, R13, R4, RZ ;  /* 0x000000040d0a7225 */ /* 0x000fc600078e00ff */
[----:B------:R-:W-:Y:S01]  /*0830*/  IADD3.X R15, PT, PT, RZ, R8, RZ, P1, !PT ;  /* 0x00000008ff0f7210 */ /* 0x000fe20000ffe4ff */
[----:B------:R-:W-:Y:S01]  /*0840*/  IMAD R8, R13, R5, R11 ;  /* 0x000000050d087224 */ /* 0x000fe200078e020b */
[----:B------:R-:W-:-:S03]  /*0850*/  IADD3 R17, P1, PT, -R10, R2, RZ ;  /* 0x000000020a117210 */ /* 0x000fc60007f3e1ff */
[-C--:B------:R-:W-:Y:S01]  /*0860*/  IMAD R11, R15, R4.reuse, R8 ;  /* 0x000000040f0b7224 */ /* 0x080fe200078e0208 */
[----:B------:R-:W-:-:S03]  /*0870*/  ISETP.GE.U32.AND P0, PT, R17, R4, PT ;  /* 0x000000041100720c */ /* 0x000fc60003f06070 */
[----:B------:R-:W-:Y:S01]  /*0880*/  IMAD.X R14, R3, 0x1, ~R11, P1 ;  /* 0x00000001030e7824 */ /* 0x000fe200008e0e0b */
[----:B------:R-:W-:Y:S02]  /*0890*/  IADD3 R8, P1, PT, R13, 0x1, RZ ;  /* 0x000000010d087810 */ /* 0x000fe40007f3e0ff */
[----:B------:R-:W-:Y:S02]  /*08a0*/  IADD3 R11, P2, PT, R17, -R4, RZ ;  /* 0x80000004110b7210 */ /* 0x000fe40007f5e0ff */
[CC--:B------:R-:W-:Y:S01]  /*08b0*/  ISETP.GE.U32.AND.EX P0, PT, R14.reuse, R5.reuse, PT, P0 ;  /* 0x000000050e00720c */ /* 0x0c0fe20003f06100 */
[----:B------:R-:W-:Y:S01]  /*08c0*/  IMAD.X R10, RZ, RZ, R15, P1 ;  /* 0x000000ffff0a7224 */ /* 0x000fe200008e060f */
[----:B------:R-:W-:Y:S02]  /*08d0*/  IADD3.X R12, PT, PT, R14, ~R5, RZ, P2, !PT ;  /* 0x800000050e0c7210 */ /* 0x000fe400017fe4ff */
[----:B------:R-:W-:Y:S02]  /*08e0*/  SEL R11, R11, R17, P0 ;  /* 0x000000110b0b7207 */ /* 0x000fe40000000000 */
[----:B------:R-:W-:-:S02]  /*08f0*/  SEL R13, R8, R13, P0 ;  /* 0x0000000d080d7207 */ /* 0x000fc40000000000 */
[----:B------:R-:W-:Y:S02]  /*0900*/  SEL R12, R12, R14, P0 ;  /* 0x0000000e0c0c7207 */ /* 0x000fe40000000000 */
[----:B------:R-:W-:Y:S02]  /*0910*/  SEL R10, R10, R15, P0 ;  /* 0x0000000f0a0a7207 */ /* 0x000fe40000000000 */
[----:B------:R-:W-:Y:S02]  /*0920*/  ISETP.GE.U32.AND P0, PT, R11, R4, PT ;  /* 0x000000040b00720c */ /* 0x000fe40003f06070 */
[----:B------:R-:W-:Y:S02]  /*0930*/  IADD3 R8, P2, PT, R13, 0x1, RZ ;  /* 0x000000010d087810 */ /* 0x000fe40007f5e0ff */
[----:B------:R-:W-:Y:S01]  /*0940*/  ISETP.NE.U32.AND P1, PT, R4, RZ, PT ;  /* 0x000000ff0400720c */ /* 0x000fe20003f25070 */
[----:B------:R-:W-:Y:S01]  /*0950*/  IMAD.MOV.U32 R4, RZ, RZ, R6 ;  /* 0x000000ffff047224 */ /* 0x000fe200078e0006 */
[----:B------:R-:W-:-:S02]  /*0960*/  ISETP.GE.U32.AND.EX P0, PT, R12, R5, PT, P0 ;  /* 0x000000050c00720c */ /* 0x000fc40003f06100 */
[-C--:B------:R-:W-:Y:S02]  /*0970*/  IADD3.X R11, PT, PT, RZ, R10.reuse, RZ, P2, !PT ;  /* 0x0000000aff0b7210 */ /* 0x080fe400017fe4ff */
[----:B------:R-:W-:Y:S02]  /*0980*/  ISETP.NE.AND.EX P1, PT, R5, RZ, PT, P1 ;  /* 0x000000ff0500720c */ /* 0x000fe40003f25310 */
[----:B------:R-:W-:Y:S02]  /*0990*/  MOV R5, 0x0 ;  /* 0x0000000000057802 */ /* 0x000fe40000000f00 */
[----:B------:R-:W-:Y:S02]  /*09a0*/  SEL R8, R8, R13, P0 ;  /* 0x0000000d08087207 */ /* 0x000fe40000000000 */
[----:B------:R-:W-:Y:S02]  /*09b0*/  SEL R11, R11, R10, P0 ;  /* 0x0000000a0b0b7207 */ /* 0x000fe40000000000 */
[----:B------:R-:W-:-:S02]  /*09c0*/  SEL R8, R8, 0xffffffff, P1 ;  /* 0xffffffff08087807 */ /* 0x000fc40000800000 */
[----:B------:R-:W-:Y:S01]  /*09d0*/  SEL R11, R11, 0xffffffff, P1 ;  /* 0xffffffff0b0b7807 */ /* 0x000fe20000800000 */
[----:B------:R-:W-:Y:S06]  /*09e0*/  RET.REL.NODEC R4 `(_Z20LogGradPenaltyKernelPfPKfPKmS1_fmm) ;  /* 0xfffffff404847950 */ /* 0x000fec0003c3ffff */
.L_x_20:
        /* <DEDUP_REMOVED lines=9> */
.L_x_108:


//--------------------- .text._Z17GradPenaltyKernelPfPKfPKmS1_fmm --------------------------
	.section	.text._Z17GradPenaltyKernelPfPKfPKmS1_fmm,"ax",@progbits
	.align	128
        .global         _Z17GradPenaltyKernelPfPKfPKmS1_fmm
        .type           _Z17GradPenaltyKernelPfPKfPKmS1_fmm,@function
        .size           _Z17GradPenaltyKernelPfPKfPKmS1_fmm,(.L_x_109 - _Z17GradPenaltyKernelPfPKfPKmS1_fmm)
        .other          _Z17GradPenaltyKernelPfPKfPKmS1_fmm,@"STO_CUDA_ENTRY STV_DEFAULT"
_Z17GradPenaltyKernelPfPKfPKmS1_fmm:
.text._Z17GradPenaltyKernelPfPKfPKmS1_fmm:
        /* <DEDUP_REMOVED lines=22> */
.L_x_25:
[----:B0-----:R-:W-:-:S04]  /*0160*/  LEA R2, P0, R0, UR8, 0x3 ;  /* 0x0000000800027c11 */ /* 0x001fc8000f8018ff */
[----:B-1----:R-:W-:-:S06]  /*0170*/  LEA.HI.X R3, R0, UR9, R7, 0x3, P0 ;  /* 0x0000000900037c11 */ /* 0x002fcc00080f1c07 */
        /* <DEDUP_REMOVED lines=30> */
.L_x_23:
[----:B------:R-:W-:-:S07]  /*0360*/  MOV R6, 0x380 ;  /* 0x0000038000067802 */ /* 0x000fce0000000f00 */
[----:B----4-:R-:W-:Y:S05]  /*0370*/  CALL.REL.NOINC `($__internal_2_$__cuda_sm20_div_u64) ;  /* 0x0000000000707944 */ /* 0x010fea0003c00000 */
[----:B------:R-:W-:-:S05]  /*0380*/  IADD3 R13, P0, PT, RZ, -R8, RZ ;  /* 0x80000008ff0d7210 */ /* 0x000fca0007f1e0ff */
[----:B------:R-:W-:Y:S02]  /*0390*/  IMAD.X R4, RZ, RZ, ~R11, P0 ;  /* 0x000000ffff047224 */ /* 0x000fe400000e0e0b */
[----:B------:R-:W-:-:S04]  /*03a0*/  IMAD.WIDE.U32 R2, R13, UR20, R2 ;  /* 0x000000140d027c25 */ /* 0x000fc8000f8e0002 */
[----:B------:R-:W-:Y:S02]  /*03b0*/  IMAD R4, R4, UR20, RZ ;  /* 0x0000001404047c24 */ /* 0x000fe4000f8e02ff */
[----:B------:R-:W-:Y:S02]  /*03c0*/  IMAD.MOV.U32 R6, RZ, RZ, R2 ;  /* 0x000000ffff067224 */ /* 0x000fe400078e0002 */
[----:B------:R-:W-:Y:S02]  /*03d0*/  IMAD R13, R13, UR21, R4 ;  /* 0x000000150d0d7c24 */ /* 0x000fe4000f8e0204 */
[----:B------:R-:W-:-:S03]  /*03e0*/  IMAD.MOV.U32 R2, RZ, RZ, R8 ;  /* 0x000000ffff027224 */ /* 0x000fc600078e0008 */
[----:B------:R-:W-:Y:S01]  /*03f0*/  IADD3 R13, PT, PT, R3, R13, RZ ;  /* 0x0000000d030d7210 */ /* 0x000fe20007ffe0ff */
[----:B------:R-:W-:-:S07]  /*0400*/  IMAD.MOV.U32 R3, RZ, RZ, R11 ;  /* 0x000000ffff037224 */ /* 0x000fce00078e000b */
.L_x_24:
[----:B----4-:R-:W-:Y:S05]  /*0410*/  BSYNC.RECONVERGENT B1 ;  /* 0x0000000000017941 */ /* 0x010fea0003800200 */
.L_x_22:
[----:B------:R-:W-:Y:S02]  /*0420*/  LEA R4, P0, R0, UR16, 0x2 ;  /* 0x0000001000047c11 */ /* 0x000fe4000f8010ff */
[----:B------:R-:W-:Y:S02]  /*0430*/  LEA R10, P1, R6, UR14, 0x2 ;  /* 0x0000000e060a7c11 */ /* 0x000fe4000f8210ff */
[----:B------:R-:W-:Y:S02]  /*0440*/  LEA.HI.X R5, R0, UR17, R7, 0x2, P0 ;  /* 0x0000001100057c11 */ /* 0x000fe400080f1407 */
[----:B------:R-:W-:-:S03]  /*0450*/  LEA.HI.X R11, R6, UR15, R13, 0x2, P1 ;  /* 0x0000000f060b7c11 */ /* 0x000fc600088f140d */
[----:B------:R-:W2:Y:S04]  /*0460*/  LDG.E.CONSTANT R4, desc[UR6][R4.64] ;  /* 0x0000000604047981 */ /* 0x000ea8000c1e9900 */
[----:B------:R-:W3:Y:S01]  /*0470*/  LDG.E.CONSTANT R11, desc[UR6][R10.64] ;  /* 0x000000060a0b7981 */ /* 0x000ee2000c1e9900 */
[----:B------:R-:W-:-:S04]  /*0480*/  LEA R12, P0, R2, UR12, 0x2 ;  /* 0x0000000c020c7c11 */ /* 0x000fc8000f8010ff */
[----:B------:R-:W-:Y:S02]  /*0490*/  LEA.HI.X R13, R2, UR13, R3, 0x2, P0 ;  /* 0x0000000d020d7c11 */ /* 0x000fe400080f1403 */
[----:B------:R-:W-:-:S04]  /*04a0*/  IADD3 R0, P0, PT, R9, R0, RZ ;  /* 0x0000000009007210 */ /* 0x000fc80007f1e0ff */
[----:B------:R-:W-:Y:S02]  /*04b0*/  IADD3.X R7, PT, PT, RZ, R7, RZ, P0, !PT ;  /* 0x00000007ff077210 */ /* 0x000fe400007fe4ff */
[----:B------:R-:W-:-:S04]  /*04c0*/  ISETP.GE.U32.AND P0, PT, R0, UR22, PT ;  /* 0x0000001600007c0c */ /* 0x000fc8000bf06070 */
[----:B------:R-:W-:Y:S01]  /*04d0*/  ISETP.GE.U32.AND.EX P0, PT, R7, UR23, PT, P0 ;  /* 0x0000001707007c0c */ /* 0x000fe2000bf06100 */
[----:B--2---:R-:W-:-:S04]  /*04e0*/  FMUL R6, R4, UR11 ;  /* 0x0000000b04067c20 */ /* 0x004fc80008400000 */
[----:B---3--:R-:W-:-:S05]  /*04f0*/  FMUL R3, R6, R11 ;  /* 0x0000000b06037220 */ /* 0x008fca0000400000 */
[----:B------:R1:W-:Y:S03]  /*0500*/  REDG.E.ADD.F32.FTZ.RN.STRONG.GPU desc[UR6][R12.64], R3 ;  /* 0x000000030c0079a6 */ /* 0x0003e6000c12f306 */
[----:B------:R-:W-:Y:S05]  /*0510*/  @!P0 BRA `(.L_x_25) ;  /* 0xfffffffc00108947 */ /* 0x000fea000383ffff */
[----:B------:R-:W-:Y:S05]  /*0520*/  BSYNC B0 ;  /* 0x0000000000007941 */ /* 0x000fea0003800000 */
.L_x_21:
[----:B------:R-:W-:Y:S05]  /*0530*/  EXIT ;  /* 0x000000000000794d */ /* 0x000fea0003800000 */
        .weak           $__internal_2_$__cuda_sm20_div_u64
        .type           $__internal_2_$__cuda_sm20_div_u64,@function
        .size           $__internal_2_$__cuda_sm20_div_u64,(.L_x_109 - $__internal_2_$__cuda_sm20_div_u64)
$__internal_2_$__cuda_sm20_div_u64:
[----:B------:R-:W0:Y:S01]  /*0540*/  LDCU.64 UR18, c[0x0][0x3b0] ;  /* 0x00007600ff1277ac */ /* 0x000e220008000a00 */
[----:B------:R-:W1:Y:S01]  /*0550*/  LDC.64 R4, c[0x0][0x3b0] ;  /* 0x0000ec00ff047b82 */ /* 0x000e620000000a00 */
[----:B0-----:R-:W0:Y:S08]  /*0560*/  I2F.U64.RP R8, UR18 ;  /* 0x0000001200087d12 */ /* 0x001e300008309000 */
[----:B0-----:R-:W0:Y:S02]  /*0570*/  MUFU.RCP R8, R8 ;  /* 0x0000000800087308 */ /* 0x001e240000001000 */
[----:B0-----:R-:W-:-:S06]  /*0580*/  VIADD R10, R8, 0x1ffffffe ;  /* 0x1ffffffe080a7836 */ /* 0x001fcc0000000000 */
        /* <DEDUP_REMOVED lines=64> */
[----:B------:R-:W-:Y:S06]  /*0990*/  RET.REL.NODEC R4 `(_Z17GradPenaltyKernelPfPKfPKmS1_fmm) ;  /* 0xfffffff404987950 */ /* 0x000fec0003c3ffff */
.L_x_26:
        /* <DEDUP_REMOVED lines=14> */
.L_x_109:


//--------------------- .text._Z18LogPropagateKernelPfPKfS1_S1_S1_S1_ffmm --------------------------
	.section	.text._Z18LogPropagateKernelPfPKfS1_S1_S1_S1_ffmm,"ax",@progbits
	.align	128
        .global         _Z18LogPropagateKernelPfPKfS1_S1_S1_S1_ffmm
        .type           _Z18LogPropagateKernelPfPKfS1_S1_S1_S1_ffmm,@function
        .size           _Z18LogPropagateKernelPfPKfS1_S1_S1_S1_ffmm,(.L_x_110 - _Z18LogPropagateKernelPfPKfS1_S1_S1_S1_ffmm)
        .other          _Z18LogPropagateKernelPfPKfS1_S1_S1_S1_ffmm,@"STO_CUDA_ENTRY STV_DEFAULT"
_Z18LogPropagateKernelPfPKfS1_S1_S1_S1_ffmm:
.text._Z18LogPropagateKernelPfPKfS1_S1_S1_S1_ffmm:
[----:B------:R-:W-:Y:S08]  /*0000*/  LDC R1, c[0x0][0x37c] ;  /* 0x0000df00ff017b82 */ /* 0x000ff00000000800 */
[----:B------:R-:W0:Y:S01]  /*0010*/  S2UR UR4, SR_CTAID.Y ;  /* 0x00000000000479c3 */ /* 0x000e220000002600 */
[----:B------:R-:W1:Y:S01]  /*0020*/  S2R R4, SR_TID.X ;  /* 0x0000000000047919 */ /* 0x000e620000002100 */
[----:B------:R-:W2:Y:S01]  /*0030*/  LDCU.64 UR12, c[0x0][0x358] ;  /* 0x00006b00ff0c77ac */ /* 0x000ea20008000a00 */
[----:B------:R-:W-:Y:S05]  /*0040*/  BSSY.RECONVERGENT B0, `(.L_x_27) ;  /* 0x000003c000007945 */ /* 0x000fea0003800200 */
[----:B------:R-:W0:Y:S08]  /*0050*/  LDC R5, c[0x0][0x360] ;  /* 0x0000d800ff057b82 */ /* 0x000e300000000800 */
[----:B------:R-:W3:Y:S01]  /*0060*/  LDC.64 R6, c[0x0][0x3b8] ;  /* 0x0000ee00ff067b82 */ /* 0x000ee20000000a00 */
[----:B0-----:R-:W-:-:S07]  /*0070*/  IMAD R23, R5, UR4, RZ ;  /* 0x0000000405177c24 */ /* 0x001fce000f8e02ff */
[----:B------:R-:W1:Y:S01]  /*0080*/  S2UR UR4, SR_CTAID.X ;  /* 0x00000000000479c3 */ /* 0x000e620000002500 */
[----:B---3--:R-:W-:-:S04]  /*0090*/  IADD3 R3, P0, PT, -R23, R6, RZ ;  /* 0x0000000617037210 */ /* 0x008fc80007f1e1ff */
[----:B------:R-:W-:Y:S02]  /*00a0*/  IADD3.X R6, PT, PT, R7, -0x1, RZ, P0, !PT ;  /* 0xffffffff07067810 */ /* 0x000fe400007fe4ff */
[----:B------:R-:W-:-:S04]  /*00b0*/  ISETP.LT.U32.AND P0, PT, R3, 0x100, PT ;  /* 0x000001000300780c */ /* 0x000fc80003f01070 */
[----:B------:R-:W-:-:S04]  /*00c0*/  ISETP.LT.U32.AND.EX P0, PT, R6, RZ, PT, P0 ;  /* 0x000000ff0600720c */ /* 0x000fc80003f01100 */
[----:B------:R-:W-:Y:S02]  /*00d0*/  SEL R14, R3, 0x100, P0 ;  /* 0x00000100030e7807 */ /* 0x000fe40000000000 */
[----:B------:R-:W-:Y:S01]  /*00e0*/  SEL R7, R6, RZ, P0 ;  /* 0x000000ff06077207 */ /* 0x000fe20000000000 */
[----:B-1----:R-:W-:Y:S01]  /*00f0*/  IMAD R22, R5, UR4, R4 ;  /* 0x0000000405167c24 */ /* 0x002fe2000f8e0204 */
[----:B------:R-:W-:-:S04]  /*0100*/  ISETP.GT.U32.AND P0, PT, R14, R4, PT ;  /* 0x000000040e00720c */ /* 0x000fc80003f04070 */
[----:B------:R-:W-:-:S13]  /*0110*/  ISETP.GT.U32.AND.EX P0, PT, R7, RZ, PT, P0 ;  /* 0x000000ff0700720c */ /* 0x000fda0003f04100 */
[----:B--2---:R-:W-:Y:S05]  /*0120*/  @!P0 BRA `(.L_x_28) ;  /* 0x0000000000b48947 */ /* 0x004fea0003800000 */
[----:B------:R-:W0:Y:S01]  /*0130*/  LDC.64 R8, c[0x0][0x390] ;  /* 0x0000e400ff087b82 */ /* 0x000e220000000a00 */
[----:B------:R-:W-:-:S07]  /*0140*/  IADD3 R5, PT, PT, R23, R4, RZ ;  /* 0x0000000417057210 */ /* 0x000fce0007ffe0ff */
[----:B------:R-:W1:Y:S01]  /*0150*/  LDC.64 R12, c[0x0][0x3a8] ;  /* 0x0000ea00ff0c7b82 */ /* 0x000e620000000a00 */
[----:B0-----:R-:W-:-:S06]  /*0160*/  IMAD.WIDE.U32 R8, R5, 0x4, R8 ;  /* 0x0000000405087825 */ /* 0x001fcc00078e0008 */
[----:B------:R-:W2:Y:S01]  /*0170*/  LDG.E.CONSTANT R8, desc[UR12][R8.64] ;  /* 0x0000000c08087981 */ /* 0x000ea2000c1e9900 */
[----:B-1----:R-:W-:-:S05]  /*0180*/  IMAD.WIDE.U32 R12, R5, 0x4, R12 ;  /* 0x00000004050c7825 */ /* 0x002fca00078e000c */
[----:B------:R-:W3:Y:S01]  /*0190*/  LDG.E.CONSTANT R0, desc[UR12][R12.64] ;  /* 0x0000000c0c007981 */ /* 0x000ee2000c1e9900 */
[----:B--2---:R-:W-:-:S13]  /*01a0*/  FSETP.GE.AND P0, PT, R8, RZ, PT ;  /* 0x000000ff0800720b */ /* 0x004fda0003f06000 */
[----:B------:R-:W0:Y:S02]  /*01b0*/  @P0 LDC.64 R10, c[0x0][0x398] ;  /* 0x0000e600ff0a0b82 */ /* 0x000e240000000a00 */
[----:B0-----:R-:W-:-:S06]  /*01c0*/  @P0 IMAD.WIDE.U32 R10, R5, 0x4, R10 ;  /* 0x00000004050a0825 */ /* 0x001fcc00078e000a */
[----:B------:R-:W2:Y:S01]  /*01d0*/  @P0 LDG.E.CONSTANT R10, desc[UR12][R10.64] ;  /* 0x0000000c0a0a0981 */ /* 0x000ea2000c1e9900 */
[----:B------:R-:W0:Y:S01]  /*01e0*/  S2UR UR6, SR_CgaCtaId ;  /* 0x00000000000679c3 */ /* 0x000e220000008800 */
[----:B------:R-:W-:Y:S02]  /*01f0*/  UMOV UR4, 0x400 ;  /* 0x0000040000047882 */ /* 0x000fe40000000000 */
[----:B------:R-:W-:Y:S01]  /*0200*/  UIADD3 UR5, UPT, UPT, UR4, 0x400, URZ ;  /* 0x0000040004057890 */ /* 0x000fe2000fffe0ff */
[----:B---3--:R-:W-:-:S04]  /*0210*/  IADD3 R2, PT, PT, R0, 0x1800000, RZ ;  /* 0x0180000000027810 */ /* 0x008fc80007ffe0ff */
[----:B------:R-:W-:Y:S01]  /*0220*/  LOP3.LUT R2, R2, 0x7f800000, RZ, 0xc0, !PT ;  /* 0x7f80000002027812 */ /* 0x000fe200078ec0ff */
[----:B0-----:R-:W-:Y:S02]  /*0230*/  ULEA UR4, UR6, UR4, 0x18 ;  /* 0x0000000406047291 */ /* 0x001fe4000f8ec0ff */
[----:B------:R-:W-:Y:S01]  /*0240*/  ULEA UR5, UR6, UR5, 0x18 ;  /* 0x0000000506057291 */ /* 0x000fe2000f8ec0ff */
[----:B------:R-:W0:Y:S03]  /*0250*/  LDCU UR6, c[0x0][0x3b4] ;  /* 0x00007680ff0677ac */ /* 0x000e260008000800 */
[C---:B------:R-:W-:Y:S02]  /*0260*/  LEA R5, R4.reuse, UR4, 0x2 ;  /* 0x0000000404057c11 */ /* 0x040fe4000f8e10ff */
[----:B------:R-:W-:-:S03]  /*0270*/  LEA R9, R4, UR5, 0x2 ;  /* 0x0000000504097c11 */ /* 0x000fc6000f8e10ff */
[----:B------:R1:W-:Y:S01]  /*0280*/  @P0 STS [R5], R8 ;  /* 0x0000000805000388 */ /* 0x0003e20000000800 */
[----:B------:R-:W-:Y:S01]  /*0290*/  BSSY.RECONVERGENT B1, `(.L_x_29) ;  /* 0x000000f000017945 */ /* 0x000fe20003800200 */
[----:B0-----:R-:W-:Y:S02]  /*02a0*/  FSETP.GT.AND P3, PT, R0, UR6, PT ;  /* 0x0000000600007c0b */ /* 0x001fe4000bf64000 */
[----:B--2---:R1:W-:Y:S04]  /*02b0*/  @P0 STS [R9], R10 ;  /* 0x0000000a09000388 */ /* 0x0043e80000000800 */
[----:B------:R1:W-:Y:S04]  /*02c0*/  @!P0 STS [R5], RZ ;  /* 0x000000ff05008388 */ /* 0x0003e80000000800 */
[----:B------:R1:W-:Y:S01]  /*02d0*/  @!P0 STS [R9], RZ ;  /* 0x000000ff09008388 */ /* 0x0003e20000000800 */
[----:B------:R-:W-:-:S13]  /*02e0*/  ISETP.GT.U32.AND P0, PT, R2, 0x1ffffff, PT ;  /* 0x01ffffff0200780c */ /* 0x000fda0003f04070 */
[----:B-1----:R-:W-:Y:S05]  /*02f0*/  @P0 BRA `(.L_x_30) ;  /* 0x0000000000100947 */ /* 0x002fea0003800000 */
[----:B------:R-:W-:-:S07]  /*0300*/  MOV R8, 0x320 ;  /* 0x0000032000087802 */ /* 0x000fce0000000f00 */
[----:B------:R-:W-:Y:S05]  /*0310*/  CALL.REL.NOINC `($__internal_3_$__cuda_sm20_rcp_rn_f32_slowpath) ;  /* 0x0000002400007944 */ /* 0x000fea0003c00000 */
[----:B------:R-:W-:Y:S01]  /*0320*/  IMAD.MOV.U32 R2, RZ, RZ, R5 ;  /* 0x000000ffff027224 */ /* 0x000fe200078e0005 */
[----:B------:R-:W-:Y:S06]  /*0330*/  BRA `(.L_x_31) ;  /* 0x0000000000107947 */ /* 0x000fec0003800000 */
.L_x_30:
[----:B------:R-:W0:Y:S02]  /*0340*/  MUFU.RCP R5, R0 ;  /* 0x0000000000057308 */ /* 0x000e240000001000 */
[----:B0-----:R-:W-:-:S04]  /*0350*/  FFMA R2, R0, R5, -1 ;  /* 0xbf80000000027423 */ /* 0x001fc80000000005 */
[----:B------:R-:W-:-:S04]  /*0360*/  FADD.FTZ R2, -R2, -RZ ;  /* 0x800000ff02027221 */ /* 0x000fc80000010100 */
[----:B------:R-:W-:-:S07]  /*0370*/  FFMA R2, R5, R2, R5 ;  /* 0x0000000205027223 */ /* 0x000fce0000000005 */
.L_x_31:
[----:B------:R-:W-:Y:S05]  /*0380*/  BSYNC.RECONVERGENT B1 ;  /* 0x0000000000017941 */ /* 0x000fea0003800200 */
.L_x_29:
[----:B------:R-:W0:Y:S01]  /*0390*/  S2UR UR5, SR_CgaCtaId ;  /* 0x00000000000579c3 */ /* 0x000e220000008800 */
[----:B------:R-:W-:Y:S01]  /*03a0*/  UMOV UR4, 0x400 ;  /* 0x0000040000047882 */ /* 0x000fe20000000000 */
[----:B------:R-:W-:Y:S01]  /*03b0*/  FSEL R2, R2, RZ, P3 ;  /* 0x000000ff02027208 */ /* 0x000fe20001800000 */
[----:B------:R-:W-:-:S04]  /*03c0*/  UIADD3 UR4, UPT, UPT, UR4, 0x800, URZ ;  /* 0x0000080004047890 */ /* 0x000fc8000fffe0ff */
[----:B0-----:R-:W-:-:S06]  /*03d0*/  ULEA UR4, UR5, UR4, 0x18 ;  /* 0x0000000405047291 */ /* 0x001fcc000f8ec0ff */
[----:B------:R-:W-:-:S05]  /*03e0*/  LEA R5, R4, UR4, 0x2 ;  /* 0x0000000404057c11 */ /* 0x000fca000f8e10ff */
[----:B------:R0:W-:Y:S02]  /*03f0*/  STS [R5], R2 ;  /* 0x0000000205007388 */ /* 0x0001e40000000800 */
.L_x_28:
[----:B------:R-:W-:Y:S05]  /*0400*/  BSYNC.RECONVERGENT B0 ;  /* 0x0000000000007941 */ /* 0x000fea0003800200 */
.L_x_27:
[----:B------:R-:W1:Y:S01]  /*0410*/  LDCU.64 UR4, c[0x0][0x3c0] ;  /* 0x00007800ff0477ac */ /* 0x000e620008000a00 */
[----:B------:R-:W-:Y:S01]  /*0420*/  BSSY.RECONVERGENT B0, `(.L_x_32) ;  /* 0x000000c000007945 */ /* 0x000fe20003800200 */
[----:B------:R-:W-:Y:S01]  /*0430*/  IMAD.MOV.U32 R8, RZ, RZ, RZ ;  /* 0x000000ffff087224 */ /* 0x000fe200078e00ff */
[----:B-1----:R-:W-:Y:S02]  /*0440*/  MOV R4, UR4 ;  /* 0x0000000400047c02 */ /* 0x002fe40008000f00 */
[----:B0-----:R-:W-:Y:S01]  /*0450*/  MOV R5, UR5 ;  /* 0x0000000500057c02 */ /* 0x001fe20008000f00 */
[----:B------:R-:W-:Y:S01]  /*0460*/  BAR.SYNC.DEFER_BLOCKING 0x0 ;  /* 0x0000000000007b1d */ /* 0x000fe20000010000 */
[----:B------:R-:W-:-:S04]  /*0470*/  ISETP.GE.U32.AND P0, PT, R22, R4, PT ;  /* 0x000000041600720c */ /* 0x000fc80003f06070 */
[----:B------:R-:W-:-:S13]  /*0480*/  ISETP.GE.U32.AND.EX P0, PT, RZ, R5, PT, P0 ;  /* 0x00000005ff00720c */ /* 0x000fda0003f06100 */
[----:B------:R-:W-:Y:S05]  /*0490*/  @P0 BRA `(.L_x_33) ;  /* 0x0000000000100947 */ /* 0x000fea0003800000 */
[----:B------:R-:W0:Y:S02]  /*04a0*/  LDCU.64 UR4, c[0x0][0x3a0] ;  /* 0x00007400ff0477ac */ /* 0x000e240008000a00 */
[----:B0-----:R-:W-:-:S04]  /*04b0*/  LEA R8, P0, R22, UR4, 0x2 ;  /* 0x0000000416087c11 */ /* 0x001fc8000f8010ff */
[----:B------:R-:W-:-:S05]  /*04c0*/  LEA.HI.X R9, R22, UR5, RZ, 0x2, P0 ;  /* 0x0000000516097c11 */ /* 0x000fca00080f14ff */
[----:B------:R0:W5:Y:S04]  /*04d0*/  LDG.E.CONSTANT R8, desc[UR12][R8.64] ;  /* 0x0000000c08087981 */ /* 0x000168000c1e9900 */
.L_x_33:
[----:B------:R-:W-:Y:S05]  /*04e0*/  BSYNC.RECONVERGENT B0 ;  /* 0x0000000000007941 */ /* 0x000fea0003800200 */
.L_x_32:
[----:B------:R-:W1:Y:S02]  /*04f0*/  LDCU UR4, c[0x0][0x3b0] ;  /* 0x00007600ff0477ac */ /* 0x000e640008000800 */
[----:B-1---5:R-:W-:-:S13]  /*0500*/  FSETP.GT.AND P0, PT, R8, UR4, PT ;  /* 0x0000000408007c0b */ /* 0x022fda000bf04000 */
[----:B------:R-:W-:Y:S05]  /*0510*/  @!P0 EXIT ;  /* 0x000000000000894d */ /* 0x000fea0003800000 */
[----:B------:R-:W-:Y:S02]  /*0520*/  LOP3.LUT R0, R14, 0x3, RZ, 0xc0, !PT ;  /* 0x000000030e007812 */ /* 0x000fe400078ec0ff */
[----:B------:R-:W-:Y:S02]  /*0530*/  CS2R R24, SRZ ;  /* 0x0000000000187805 */ /* 0x000fe4000001ff00 */
[----:B------:R-:W-:-:S04]  /*0540*/  ISETP.NE.U32.AND P0, PT, R0, RZ, PT ;  /* 0x000000ff0000720c */ /* 0x000fc80003f05070 */
[----:B------:R-:W-:-:S13]  /*0550*/  ISETP.NE.AND.EX P0, PT, RZ, RZ, PT, P0 ;  /* 0x000000ffff00720c */ /* 0x000fda0003f05300 */
[----:B------:R-:W-:Y:S05]  /*0560*/  @!P0 BRA `(.L_x_34) ;  /* 0x0000000800088947 */ /* 0x000fea0003800000 */
[----:B------:R-:W-:-:S04]  /*0570*/  ISETP.NE.U32.AND P0, PT, R3, RZ, PT ;  /* 0x000000ff0300720c */ /* 0x000fc80003f05070 */
[----:B------:R-:W-:-:S13]  /*0580*/  ISETP.NE.AND.EX P0, PT, R6, RZ, PT, P0 ;  /* 0x000000ff0600720c */ /* 0x000fda0003f05300 */
[----:B------:R-:W-:Y:S05]  /*0590*/  @!P0 BRA `(.L_x_35) ;  /* 0x0000002000408947 */ /* 0x000fea0003800000 */
[----:B------:R-:W1:Y:S01]  /*05a0*/  S2UR UR6, SR_CgaCtaId ;  /* 0x00000000000679c3 */ /* 0x000e620000008800 */
[----:B------:R-:W-:Y:S01]  /*05b0*/  ISETP.GE.U32.AND P0, PT, R3, 0x4, PT ;  /* 0x000000040300780c */ /* 0x000fe20003f06070 */
[----:B------:R-:W-:Y:S01]  /*05c0*/  UMOV UR4, 0x400 ;  /* 0x0000040000047882 */ /* 0x000fe20000000000 */
[----:B------:R-:W2:Y:S01]  /*05d0*/  LDCU.64 UR20, c[0x0][0x388] ;  /* 0x00007100ff1477ac */ /* 0x000ea20008000a00 */
[----:B------:R-:W-:Y:S02]  /*05e0*/  IADD3 R0, P1, PT, RZ, -R0, RZ ;  /* 0x80000000ff007210 */ /* 0x000fe40007f3e0ff */
[----:B------:R-:W-:Y:S02]  /*05f0*/  CS2R R24, SRZ ;  /* 0x0000000000187805 */ /* 0x000fe4000001ff00 */
[----:B------:R-:W-:Y:S01]  /*0600*/  ISETP.GE.U32.AND.EX P0, PT, R6, RZ, PT, P0 ;  /* 0x000000ff0600720c */ /* 0x000fe20003f06100 */
[----:B------:R-:W-:Y:S02]  /*0610*/  UIADD3 UR5, UPT, UPT, UR4, 0x800, URZ ;  /* 0x0000080004057890 */ /* 0x000fe4000fffe0ff */
[----:B-1----:R-:W-:-:S02]  /*0620*/  ULEA UR18, UR6, UR4, 0x18 ;  /* 0x0000000406127291 */ /* 0x002fc4000f8ec0ff */
[----:B------:R-:W-:Y:S02]  /*0630*/  UIADD3 UR4, UPT, UPT, UR4, 0x400, URZ ;  /* 0x0000040004047890 */ /* 0x000fe4000fffe0ff */
[----:B------:R-:W-:Y:S02]  /*0640*/  ULEA UR10, UR6, UR5, 0x18 ;  /* 0x00000005060a7291 */ /* 0x000fe4000f8ec0ff */
[----:B------:R-:W-:Y:S01]  /*0650*/  ULEA UR11, UR6, UR4, 0x18 ;  /* 0x00000004060b7291 */ /* 0x000fe2000f8ec0ff */
[----:B------:R-:W-:Y:S02]  /*0660*/  UMOV UR5, URZ ;  /* 0x000000ff00057c82 */ /* 0x000fe40008000000 */
[----:B------:R-:W-:Y:S01]  /*0670*/  UMOV UR4, URZ ;  /* 0x000000ff00047c82 */ /* 0x000fe20008000000 */
[----:B--2---:R-:W-:Y:S08]  /*0680*/  @!P0 BRA `(.L_x_36) ;  /* 0x0000000400508947 */ /* 0x004ff00003800000 */
[----:B------:R-:W1:Y:S01]  /*0690*/  S2UR UR7, SR_CgaCtaId ;  /* 0x00000000000779c3 */ /* 0x000e620000008800 */
[----:B------:R-:W-:Y:S01]  /*06a0*/  UMOV UR4, 0x400 ;  /* 0x0000040000047882 */ /* 0x000fe20000000000 */
[----:B------:R-:W-:Y:S01]  /*06b0*/  HFMA2 R18, -RZ, RZ, 0, 0 ;  /* 0x00000000ff127431 */ /* 0x000fe200000001ff */
[----:B------:R-:W-:Y:S01]  /*06c0*/  UIADD3 UR6, UPT, UPT, UR4, 0x800, URZ ;  /* 0x0000080004067890 */ /* 0x000fe2000fffe0ff */
[C---:B------:R-:W-:Y:S01]  /*06d0*/  SHF.L.U64.HI R17, R4.reuse, 0x2, R5 ;  /* 0x0000000204117819 */ /* 0x040fe20000010205 */
[----:B------:R-:W-:Y:S01]  /*06e0*/  UIADD3 UR9, UPT, UPT, UR4, 0x400, URZ ;  /* 0x0000040004097890 */ /* 0x000fe2000fffe0ff */
[----:B------:R-:W-:Y:S01]  /*06f0*/  SHF.L.U32 R15, R4, 0x2, RZ ;  /* 0x00000002040f7819 */ /* 0x000fe200000006ff */
[----:B------:R-:W-:Y:S01]  /*0700*/  IMAD.MOV.U32 R24, RZ, RZ, RZ ;  /* 0x000000ffff187224 */ /* 0x000fe200078e00ff */
[----:B------:R-:W2:Y:S01]  /*0710*/  LDC.64 R2, c[0x0][0x3c0] ;  /* 0x0000f000ff027b82 */ /* 0x000ea20000000a00 */
[----:B------:R-:W-:Y:S01]  /*0720*/  LOP3.LUT R14, R14, 0x1fc, RZ, 0xc0, !PT ;  /* 0x000001fc0e0e7812 */ /* 0x000fe200078ec0ff */
[----:B------:R-:W3:Y:S01]  /*0730*/  LDCU.64 UR16, c[0x0][0x388] ;  /* 0x00007100ff1077ac */ /* 0x000ee20008000a00 */
[----:B-1----:R-:W-:-:S02]  /*0740*/  ULEA UR8, UR7, UR4, 0x18 ;  /* 0x0000000407087291 */ /* 0x002fc4000f8ec0ff */
[----:B------:R-:W-:Y:S02]  /*0750*/  ULEA UR6, UR7, UR6, 0x18 ;  /* 0x0000000607067291 */ /* 0x000fe4000f8ec0ff */
[----:B------:R-:W-:Y:S01]  /*0760*/  ULEA UR9, UR7, UR9, 0x18 ;  /* 0x0000000907097291 */ /* 0x000fe2000f8ec0ff */
[----:B---3--:R-:W-:-:S11]  /*0770*/  UMOV UR4, URZ ;  /* 0x000000ff00047c82 */ /* 0x008fd60008000000 */
.L_x_37:
[----:B------:R-:W-:Y:S01]  /*0780*/  IADD3 R11, P0, PT, R23, UR4, RZ ;  /* 0x00000004170b7c10 */ /* 0x000fe2000ff1e0ff */
[----:B--2---:R-:W-:Y:S01]  /*0790*/  IMAD.MOV.U32 R5, RZ, RZ, R3 ;  /* 0x000000ffff057224 */ /* 0x004fe200078e0003 */
[----:B------:R-:W-:Y:S02]  /*07a0*/  MOV R4, R2 ;  /* 0x0000000200047202 */ /* 0x000fe40000000f00 */
[----:B------:R-:W-:Y:S02]  /*07b0*/  IADD3.X R7, PT, PT, RZ, UR5, RZ, P0, !PT ;  /* 0x00000005ff077c10 */ /* 0x000fe400087fe4ff */
[----:B------:R-:W-:-:S03]  /*07c0*/  MOV R6, R22 ;  /* 0x0000001600067202 */ /* 0x000fc60000000f00 */
[----:B------:R-:W-:Y:S01]  /*07d0*/  IMAD R10, R7, R4, RZ ;  /* 0x00000004070a7224 */ /* 0x000fe200078e02ff */
[----:B------:R-:W-:-:S03]  /*07e0*/  MOV R7, RZ ;  /* 0x000000ff00077202 */ /* 0x000fc60000000f00 */
[----:B0-----:R-:W-:-:S04]  /*07f0*/  IMAD.WIDE.U32 R8, R11, R4, R6 ;  /* 0x000000040b087225 */ /* 0x001fc800078e0006 */
[----:B------:R-:W-:Y:S01]  /*0800*/  IMAD R11, R11, R5, R10 ;  /* 0x000000050b0b7224 */ /* 0x000fe200078e020a */
[----:B------:R-:W-:-:S03]  /*0810*/  LEA R10, P0, R8, UR16, 0x2 ;  /* 0x00000010080a7c11 */ /* 0x000fc6000f8010ff */
[----:B------:R-:W-:-:S05]  /*0820*/  IMAD.IADD R9, R9, 0x1, R11 ;  /* 0x0000000109097824 */ /* 0x000fca00078e020b */
[----:B------:R-:W-:-:S05]  /*0830*/  LEA.HI.X R11, R8, UR17, R9, 0x2, P0 ;  /* 0x00000011080b7c11 */ /* 0x000fca00080f1409 */
[----:B------:R0:W2:Y:S01]  /*0840*/  LDG.E.CONSTANT R16, desc[UR12][R10.64] ;  /* 0x0000000c0a107981 */ /* 0x0000a2000c1e9900 */
[----:B------:R-:W-:Y:S02]  /*0850*/  UIADD3 UR14, UPT, UPT, UR4, 0x2, URZ ;  /* 0x00000002040e7890 */ /* 0x000fe4000fffe0ff */
[----:B------:R-:W-:-:S04]  /*0860*/  UIADD3 UR7, UPT, UPT, UR4, 0x3, URZ ;  /* 0x0000000304077890 */ /* 0x000fc8000fffe0ff */
[----:B------:R-:W-:-:S04]  /*0870*/  IADD3 R19, P0, PT, R23, UR14, RZ ;  /* 0x0000000e17137c10 */ /* 0x000fc8000ff1e0ff */
[----:B------:R-:W-:Y:S02]  /*0880*/  IADD3.X R9, PT, PT, RZ, RZ, RZ, P0, !PT ;  /* 0x000000ffff097210 */ /* 0x000fe400007fe4ff */
[----:B------:R-:W-:-:S03]  /*0890*/  IADD3 R13, P0, PT, R23, UR7, RZ ;  /* 0x00000007170d7c10 */ /* 0x000fc6000ff1e0ff */
[-C--:B------:R-:W-:Y:S01]  /*08a0*/  IMAD R12, R9, R4.reuse, RZ ;  /* 0x00000004090c7224 */ /* 0x080fe200078e02ff */
[----:B------:R-:W-:Y:S01]  /*08b0*/  IADD3.X R21, PT, PT, RZ, RZ, RZ, P0, !PT ;  /* 0x000000ffff157210 */ /* 0x000fe200007fe4ff */
[----:B------:R-:W-:Y:S01]  /*08c0*/  IMAD.WIDE.U32 R8, R19, R4, R6 ;  /* 0x0000000413087225 */ /* 0x000fe200078e0006 */
[----:B0-----:R-:W-:-:S03]  /*08d0*/  IADD3 R10, P0, PT, R10, R15, RZ ;  /* 0x0000000f0a0a7210 */ /* 0x001fc60007f1e0ff */
[----:B------:R-:W-:Y:S01]  /*08e0*/  IMAD R19, R19, R5, R12 ;  /* 0x0000000513137224 */ /* 0x000fe200078e020c */
[C---:B------:R-:W-:Y:S01]  /*08f0*/  LEA R12, P2, R8.reuse, UR16, 0x2 ;  /* 0x00000010080c7c11 */ /* 0x040fe2000f8410ff */
[-C--:B------:R-:W-:Y:S01]  /*0900*/  IMAD R20, R21, R4.reuse, RZ ;  /* 0x0000000415147224 */ /* 0x080fe200078e02ff */
[----:B------:R-:W-:Y:S01]  /*0910*/  IADD3.X R11, PT, PT, R11, R17, RZ, P0, !PT ;  /* 0x000000110b0b7210 */ /* 0x000fe200007fe4ff */
[----:B------:R-:W-:Y:S02]  /*0920*/  IMAD.IADD R19, R9, 0x1, R19 ;  /* 0x0000000109137824 */ /* 0x000fe400078e0213 */
[C---:B------:R-:W-:Y:S02]  /*0930*/  IMAD.WIDE.U32 R6, R13.reuse, R4, R6 ;  /* 0x000000040d067225 */ /* 0x040fe400078e0006 */
[----:B------:R0:W3:Y:S02]  /*0940*/  LDG.E.CONSTANT R10, desc[UR12][R10.64] ;  /* 0x0000000c0a0a7981 */ /* 0x0000e4000c1e9900 */
[----:B------:R-:W-:Y:S01]  /*0950*/  IMAD R9, R13, R5, R20 ;  /* 0x000000050d097224 */ /* 0x000fe200078e0214 */
[----:B------:R-:W-:-:S02]  /*0960*/  LEA.HI.X R13, R8, UR17, R19, 0x2, P2 ;  /* 0x00000011080d7c11 */ /* 0x000fc400090f1413 */
[C---:B------:R-:W-:Y:S02]  /*0970*/  LEA R8, P0, R6.reuse, UR16, 0x2 ;  /* 0x0000001006087c11 */ /* 0x040fe4000f8010ff */
[----:B------:R-:W-:Y:S01]  /*0980*/  IADD3 R7, PT, PT, R7, R9, RZ ;  /* 0x0000000907077210 */ /* 0x000fe20007ffe0ff */
[----:B------:R1:W4:Y:S03]  /*0990*/  LDG.E.CONSTANT R12, desc[UR12][R12.64] ;  /* 0x0000000c0c0c7981 */ /* 0x000326000c1e9900 */
[----:B------:R-:W-:-:S05]  /*09a0*/  LEA.HI.X R9, R6, UR17, R7, 0x2, P0 ;  /* 0x0000001106097c11 */ /* 0x000fca00080f1407 */
[----:B------:R5:W4:Y:S01]  /*09b0*/  LDG.E.CONSTANT R8, desc[UR12][R8.64] ;  /* 0x0000000c08087981 */ /* 0x000b22000c1e9900 */
[----:B------:R-:W-:Y:S02]  /*09c0*/  ULEA UR7, UR4, UR6, 0x2 ;  /* 0x0000000604077291 */ /* 0x000fe4000f8e10ff */
[----:B------:R-:W-:Y:S02]  /*09d0*/  ULEA UR14, UR4, UR8, 0x2 ;  /* 0x00000008040e7291 */ /* 0x000fe4000f8e10ff */
[----:B------:R-:W-:-:S05]  /*09e0*/  ULEA UR15, UR4, UR9, 0x2 ;  /* 0x00000009040f7291 */ /* 0x000fca000f8e10ff */
[----:B------:R-:W2:Y:S04]  /*09f0*/  LDS R19, [UR7] ;  /* 0x00000007ff137984 */ /* 0x000ea80008000800 */
[----:B------:R-:W2:Y:S04]  /*0a00*/  LDS R20, [UR14] ;  /* 0x0000000eff147984 */ /* 0x000ea80008000800 */
[----:B------:R-:W2:Y:S04]  /*0a10*/  LDS R26, [UR15] ;  /* 0x0000000fff1a7984 */ /* 0x000ea80008000800 */
[----:B------:R-:W3:Y:S04]  /*0a20*/  LDS R7, [UR7+0x4] ;  /* 0x00000407ff077984 */ /* 0x000ee80008000800 */
[----:B------:R-:W3:Y:S04]  /*0a30*/  LDS R6, [UR14+0x4] ;  /* 0x0000040eff067984 */ /* 0x000ee80008000800 */
[----:B0-----:R-:W4:Y:S04]  /*0a40*/  LDS R11, [UR7+0x8] ;  /* 0x00000807ff0b7984 */ /* 0x001f280008000800 */
[----:B-1----:R-:W-:Y:S04]  /*0a50*/  LDS R13, [UR14+0x8] ;  /* 0x0000080eff0d7984 */ /* 0x002fe80008000800 */
[----:B-----5:R-:W-:Y:S01]  /*0a60*/  LDS R9, [UR7+0xc] ;  /* 0x00000c07ff097984 */ /* 0x020fe20008000800 */
[----:B------:R-:W-:-:S04]  /*0a70*/  IADD3 R14, P0, PT, R14, -0x4, RZ ;  /* 0xfffffffc0e0e7810 */ /* 0x000fc80007f1e0ff */
[----:B------:R-:W-:Y:S02]  /*0a80*/  IADD3.X R18, PT, PT, R18, -0x1, RZ, P0, !PT ;  /* 0xffffffff12127810 */ /* 0x000fe400007fe4ff */
[----:B------:R-:W-:-:S04]  /*0a90*/  ISETP.NE.U32.AND P0, PT, R14, RZ, PT ;  /* 0x000000ff0e00720c */ /* 0x000fc80003f05070 */
[----:B------:R-:W-:Y:S01]  /*0aa0*/  ISETP.NE.AND.EX P0, PT, R18, RZ, PT, P0 ;  /* 0x000000ff1200720c */ /* 0x000fe20003f05300 */
[----:B------:R-:W-:Y:S01]  /*0ab0*/  UIADD3 UR4, UPT, UPT, UR4, 0x4, URZ ;  /* 0x0000000404047890 */ /* 0x000fe2000fffe0ff */
[----:B--2---:R-:W-:Y:S02]  /*0ac0*/  FMUL R19, R16, R19 ;  /* 0x0000001310137220 */ /* 0x004fe40000400000 */
[----:B------:R-:W0:Y:S02]  /*0ad0*/  LDS R16, [UR15+0x4] ;  /* 0x0000040fff107984 */ /* 0x000e240008000800 */
[C---:B------:R-:W-:Y:S01]  /*0ae0*/  FFMA R21, R19.reuse, R20, R25 ;  /* 0x0000001413157223 */ /* 0x040fe20000000019 */
[----:B------:R-:W-:Y:S01]  /*0af0*/  FFMA R27, R19, R26, R24 ;  /* 0x0000001a131b7223 */ /* 0x000fe20000000018 */
[----:B------:R-:W-:Y:S04]  /*0b00*/  LDS R25, [UR14+0xc] ;  /* 0x00000c0eff197984 */ /* 0x000fe80008000800 */
[----:B------:R-:W1:Y:S04]  /*0b10*/  LDS R19, [UR15+0x8] ;  /* 0x0000080fff137984 */ /* 0x000e680008000800 */
[----:B------:R-:W2:Y:S01]  /*0b20*/  LDS R24, [UR15+0xc] ;  /* 0x00000c0fff187984 */ /* 0x000ea20008000800 */
[----:B---3--:R-:W-:-:S04]  /*0b30*/  FMUL R10, R10, R7 ;  /* 0x000000070a0a7220 */ /* 0x008fc80000400000 */
[----:B------:R-:W-:Y:S01]  /*0b40*/  FFMA R6, R10, R6, R21 ;  /* 0x000000060a067223 */ /* 0x000fe20000000015 */
[----:B----4-:R-:W-:Y:S01]  /*0b50*/  FMUL R11, R12, R11 ;  /* 0x0000000b0c0b7220 */ /* 0x010fe20000400000 */
[----:B0-----:R-:W-:-:S03]  /*0b60*/  FFMA R16, R10, R16, R27 ;  /* 0x000000100a107223 */ /* 0x001fc6000000001b */
[C---:B------:R-:W-:Y:S01]  /*0b70*/  FFMA R6, R11.reuse, R13, R6 ;  /* 0x0000000d0b067223 */ /* 0x040fe20000000006 */
[----:B------:R-:W-:Y:S01]  /*0b80*/  FMUL R9, R8, R9 ;  /* 0x0000000908097220 */ /* 0x000fe20000400000 */
[----:B-1----:R-:W-:-:S03]  /*0b90*/  FFMA R19, R11, R19, R16 ;  /* 0x000000130b137223 */ /* 0x002fc60000000010 */
[C---:B------:R-:W-:Y:S01]  /*0ba0*/  FFMA R25, R9.reuse, R25, R6 ;  /* 0x0000001909197223 */ /* 0x040fe20000000006 */
[----:B--2---:R-:W-:Y:S01]  /*0bb0*/  FFMA R24, R9, R24, R19 ;  /* 0x0000001809187223 */ /* 0x004fe20000000013 */
[----:B------:R-:W-:Y:S06]  /*0bc0*/  @P0 BRA `(.L_x_37) ;  /* 0xfffffff800ec0947 */ /* 0x000fec000383ffff */
.L_x_36:
[----:B------:R-:W-:-:S07]  /*0bd0*/  IMAD.X R8, RZ, RZ, -0x1, P1 ;  /* 0xffffffffff087424 */ /* 0x000fce00008e06ff */
.L_x_38:
[----:B------:R-:W-:Y:S02]  /*0be0*/  IADD3 R7, P0, PT, R23, UR4, RZ ;  /* 0x0000000417077c10 */ /* 0x000fe4000ff1e0ff */
[----:B------:R-:W-:Y:S02]  /*0bf0*/  MOV R2, R22 ;  /* 0x0000001600027202 */ /* 0x000fe40000000f00 */
[----:B------:R-:W-:-:S05]  /*0c00*/  IADD3.X R3, PT, PT, RZ, UR5, RZ, P0, !PT ;  /* 0x00000005ff037c10 */ /* 0x000fca00087fe4ff */
[-C--:B------:R-:W-:Y:S02]  /*0c10*/  IMAD R6, R3, R4.reuse, RZ ;  /* 0x0000000403067224 */ /* 0x080fe400078e02ff */
[----:B------:R-:W-:Y:S02]  /*0c20*/  IMAD.MOV.U32 R3, RZ, RZ, RZ ;  /* 0x000000ffff037224 */ /* 0x000fe400078e00ff */
[----:B------:R-:W-:-:S04]  /*0c30*/  IMAD.WIDE.U32 R2, R7, R4, R2 ;  /* 0x0000000407027225 */ /* 0x000fc800078e0002 */
[----:B------:R-:W-:Y:S01]  /*0c40*/  IMAD R7, R7, R5, R6 ;  /* 0x0000000507077224 */ /* 0x000fe200078e0206 */
[----:B------:R-:W-:-:S04]  /*0c50*/  LEA R6, P0, R2, UR20, 0x2 ;  /* 0x0000001402067c11 */ /* 0x000fc8000f8010ff */
[----:B------:R-:W-:-:S04]  /*0c60*/  IADD3 R7, PT, PT, R3, R7, RZ ;  /* 0x0000000703077210 */ /* 0x000fc80007ffe0ff */
[----:B------:R-:W-:-:S06]  /*0c70*/  LEA.HI.X R7, R2, UR21, R7, 0x2, P0 ;  /* 0x0000001502077c11 */ /* 0x000fcc00080f1407 */
[----:B------:R-:W2:Y:S01]  /*0c80*/  LDG.E.CONSTANT R7, desc[UR12][R6.64] ;  /* 0x0000000c06077981 */ /* 0x000ea2000c1e9900 */
[----:B------:R-:W-:Y:S01]  /*0c90*/  ULEA UR6, UR4, UR10, 0x2 ;  /* 0x0000000a04067291 */ /* 0x000fe2000f8e10ff */
[----:B------:R-:W-:Y:S01]  /*0ca0*/  IADD3 R0, P0, PT, R0, 0x1, RZ ;  /* 0x0000000100007810 */ /* 0x000fe20007f1e0ff */
[----:B------:R-:W-:Y:S02]  /*0cb0*/  ULEA UR7, UR4, UR18, 0x2 ;  /* 0x0000001204077291 */ /* 0x000fe4000f8e10ff */
[----:B------:R-:W-:Y:S01]  /*0cc0*/  ULEA UR8, UR4, UR11, 0x2 ;  /* 0x0000000b04087291 */ /* 0x000fe2000f8e10ff */
[----:B------:R-:W-:Y:S01]  /*0cd0*/  IADD3.X R8, PT, PT, RZ, R8, RZ, P0, !PT ;  /* 0x00000008ff087210 */ /* 0x000fe200007fe4ff */
[----:B------:R-:W-:Y:S01]  /*0ce0*/  UIADD3 UR4, UPT, UPT, UR4, 0x1, URZ ;  /* 0x0000000104047890 */ /* 0x000fe2000fffe0ff */
[----:B------:R-:W-:Y:S02]  /*0cf0*/  ISETP.NE.U32.AND P0, PT, R0, RZ, PT ;  /* 0x000000ff0000720c */ /* 0x000fe40003f05070 */
[----:B------:R-:W2:Y:S02]  /*0d00*/  LDS R2, [UR6] ;  /* 0x00000006ff027984 */ /* 0x000ea40008000800 */
[----:B------:R-:W-:-:S02]  /*0d10*/  ISETP.NE.AND.EX P0, PT, R8, RZ, PT, P0 ;  /* 0x000000ff0800720c */ /* 0x000fc40003f05300 */
[----:B------:R-:W1:Y:S04]  /*0d20*/  LDS R3, [UR7] ;  /* 0x00000007ff037984 */ /* 0x000e680008000800 */
[----:B0-----:R-:W0:Y:S01]  /*0d30*/  LDS R9, [UR8] ;  /* 0x00000008ff097984 */ /* 0x001e220008000800 */
[----:B--2---:R-:W-:-:S04]  /*0d40*/  FMUL R2, R7, R2 ;  /* 0x0000000207027220 */ /* 0x004fc80000400000 */
[C---:B-1----:R-:W-:Y:S01]  /*0d50*/  FFMA R25, R2.reuse, R3, R25 ;  /* 0x0000000302197223 */ /* 0x042fe20000000019 */
[----:B0-----:R-:W-:Y:S01]  /*0d60*/  FFMA R24, R2, R9, R24 ;  /* 0x0000000902187223 */ /* 0x001fe20000000018 */
[----:B------:R-:W-:Y:S06]  /*0d70*/  @P0 BRA `(.L_x_38) ;  /* 0xfffffffc00980947 */ /* 0x000fec000383ffff */
[----:B------:R-:W-:Y:S05]  /*0d80*/  BRA `(.L_x_35) ;  /* 0x0000001800447947 */ /* 0x000fea0003800000 */
.L_x_34:
[----:B------:R-:W-:-:S04]  /*0d90*/  ISETP.NE.U32.AND P0, PT, R3, RZ, PT ;  /* 0x000000ff0300720c */ /* 0x000fc80003f05070 */
[----:B------:R-:W-:-:S13]  /*0da0*/  ISETP.NE.AND.EX P0, PT, R6, RZ, PT, P0 ;  /* 0x000000ff0600720c */ /* 0x000fda0003f05300 */
[----:B------:R-:W-:Y:S05]  /*0db0*/  @!P0 BRA `(.L_x_35) ;  /* 0x0000001800388947 */ /* 0x000fea0003800000 */
[----:B------:R-:W-:Y:S01]  /*0dc0*/  ISETP.GT.U32.AND P0, PT, R14, 0x4, PT ;  /* 0x000000040e00780c */ /* 0x000fe20003f04070 */
[----:B------:R-:W-:Y:S01]  /*0dd0*/  UMOV UR4, URZ ;  /* 0x000000ff00047c82 */ /* 0x000fe20008000000 */
[----:B------:R-:W-:Y:S02]  /*0de0*/  CS2R R24, SRZ ;  /* 0x0000000000187805 */ /* 0x000fe4000001ff00 */
[----:B------:R-:W-:-:S04]  /*0df0*/  ISETP.GT.U32.AND.EX P0, PT, R7, RZ, PT, P0 ;  /* 0x000000ff0700720c */ /* 0x000fc80003f04100 */
[----:B------:R-:W-:Y:S02]  /*0e00*/  SEL R0, R14, 0x4, P0 ;  /* 0x000000040e007807 */ /* 0x000fe40000000000 */
[----:B------:R-:W-:Y:S02]  /*0e10*/  SEL R7, R7, RZ, P0 ;  /* 0x000000ff07077207 */ /* 0x000fe40000000000 */
[----:B------:R-:W-:-:S04]  /*0e20*/  IADD3 R0, P0, PT, R0, -0x1, RZ ;  /* 0xffffffff00007810 */ /* 0x000fc80007f1e0ff */
[----:B------:R-:W-:Y:S02]  /*0e30*/  IADD3.X R7, PT, PT, R7, -0x1, RZ, P0, !PT ;  /* 0xffffffff07077810 */ /* 0x000fe400007fe4ff */
[----:B------:R-:W-:Y:S02]  /*0e40*/  ISETP.GE.U32.AND P0, PT, R3, 0xd, PT ;  /* 0x0000000d0300780c */ /* 0x000fe40003f06070 */
[----:B------:R-:W-:Y:S02]  /*0e50*/  SHF.R.U64 R2, R0, 0x2, R7 ;  /* 0x0000000200027819 */ /* 0x000fe40000001207 */
[----:B------:R-:W-:Y:S02]  /*0e60*/  ISETP.GE.U32.AND.EX P0, PT, R6, RZ, PT, P0 ;  /* 0x000000ff0600720c */ /* 0x000fe40003f06100 */
[----:B------:R-:W-:-:S04]  /*0e70*/  IADD3 R6, P1, PT, R2, 0x1, RZ ;  /* 0x0000000102067810 */ /* 0x000fc80007f3e0ff */
[----:B------:R-:W-:-:S07]  /*0e80*/  LEA.HI.X R7, R7, RZ, RZ, 0x1e, P1 ;  /* 0x000000ff07077211 */ /* 0x000fce00008ff4ff */
[----:B------:R-:W-:Y:S05]  /*0e90*/  @!P0 BRA `(.L_x_39) ;  /* 0x0000000c001c8947 */ /* 0x000fea0003800000 */
[----:B------:R-:W1:Y:S01]  /*0ea0*/  S2UR UR6, SR_CgaCtaId ;  /* 0x00000000000679c3 */ /* 0x000e620000008800 */
[----:B------:R-:W-:Y:S01]  /*0eb0*/  UMOV UR4, 0x400 ;  /* 0x0000040000047882 */ /* 0x000fe20000000000 */
[----:B------:R-:W-:Y:S01]  /*0ec0*/  HFMA2 R24, -RZ, RZ, 0, 0 ;  /* 0x00000000ff187431 */ /* 0x000fe200000001ff */
[----:B------:R-:W-:Y:S01]  /*0ed0*/  UIADD3 UR5, UPT, UPT, UR4, 0x400, URZ ;  /* 0x0000040004057890 */ /* 0x000fe2000fffe0ff */
[C---:B------:R-:W-:Y:S01]  /*0ee0*/  SHF.L.U64.HI R2, R4.reuse, 0x2, R5 ;  /* 0x0000000204027819 */ /* 0x040fe20000010205 */
[----:B------:R-:W-:Y:S01]  /*0ef0*/  UIADD3 UR8, UPT, UPT, UR4, 0x800, URZ ;  /* 0x0000080004087890 */ /* 0x000fe2000fffe0ff */
[----:B------:R-:W-:Y:S01]  /*0f00*/  IMAD.SHL.U32 R3, R4, 0x4, RZ ;  /* 0x0000000404037824 */ /* 0x000fe200078e00ff */
[----:B------:R-:W-:Y:S01]  /*0f10*/  LOP3.LUT R7, R7, 0x7fffffff, RZ, 0xc0, !PT ;  /* 0x7fffffff07077812 */ /* 0x000fe200078ec0ff */
[----:B------:R-:W2:Y:S01]  /*0f20*/  LDCU.64 UR10, c[0x0][0x388] ;  /* 0x00007100ff0a77ac */ /* 0x000ea20008000a00 */
[----:B------:R-:W-:Y:S02]  /*0f30*/  LOP3.LUT R20, R6, 0xfffffffc, RZ, 0xc0, !PT ;  /* 0xfffffffc06147812 */ /* 0x000fe400078ec0ff */
[----:B------:R-:W-:Y:S01]  /*0f40*/  MOV R21, R23 ;  /* 0x0000001700157202 */ /* 0x000fe20000000f00 */
[----:B-1----:R-:W-:-:S02]  /*0f50*/  ULEA UR7, UR6, UR4, 0x18 ;  /* 0x0000000406077291 */ /* 0x002fc4000f8ec0ff */
[----:B------:R-:W-:Y:S02]  /*0f60*/  ULEA UR4, UR6, UR5, 0x18 ;  /* 0x0000000506047291 */ /* 0x000fe4000f8ec0ff */
[----:B------:R-:W-:Y:S02]  /*0f70*/  ULEA UR6, UR6, UR8, 0x18 ;  /* 0x0000000806067291 */ /* 0x000fe4000f8ec0ff */
[----:B------:R-:W-:Y:S02]  /*0f80*/  UIADD3 UR5, UPT, UPT, UR7, 0x20, URZ ;  /* 0x0000002007057890 */ /* 0x000fe4000fffe0ff */
[----:B------:R-:W-:Y:S02]  /*0f90*/  UIADD3 UR4, UPT, UPT, UR4, 0x20, URZ ;  /* 0x0000002004047890 */ /* 0x000fe4000fffe0ff */
[----:B------:R-:W-:Y:S01]  /*0fa0*/  UIADD3 UR6, UPT, UPT, UR6, 0x20, URZ ;  /* 0x0000002006067890 */ /* 0x000fe2000fffe0ff */
[----:B--2---:R-:W-:-:S11]  /*0fb0*/  UMOV UR7, 0x7 ;  /* 0x0000000700077882 */ /* 0x004fd60000000000 */
.L_x_40:
[----:B------:R-:W1:Y:S01]  /*0fc0*/  LDC.64 R4, c[0x0][0x3c0] ;  /* 0x0000f000ff047b82 */ /* 0x000e620000000a00 */
[----:B------:R-:W-:Y:S01]  /*0fd0*/  MOV R27, RZ ;  /* 0x000000ff001b7202 */ /* 0x000fe20000000f00 */
[----:B------:R-:W-:Y:S02]  /*0fe0*/  IMAD.MOV.U32 R26, RZ, RZ, R22 ;  /* 0x000000ffff1a7224 */ /* 0x000fe400078e0016 */
[C---:B-1----:R-:W-:Y:S02]  /*0ff0*/  IMAD R11, R21.reuse, R5, RZ ;  /* 0x00000005150b7224 */ /* 0x042fe400078e02ff */
[----:B0-----:R-:W-:-:S05]  /*1000*/  IMAD.WIDE.U32 R8, R21, R4, R26 ;  /* 0x0000000415087225 */ /* 0x001fca00078e001a */
[----:B------:R-:W-:Y:S02]  /*1010*/  IADD3 R9, PT, PT, R9, R11, RZ ;  /* 0x0000000b09097210 */ /* 0x000fe40007ffe0ff */
[----:B------:R-:W-:-:S04]  /*1020*/  LEA R18, P0, R8, UR10, 0x2 ;  /* 0x0000000a08127c11 */ /* 0x000fc8000f8010ff */
[----:B------:R-:W-:Y:S02]  /*1030*/  LEA.HI.X R19, R8, UR11, R9, 0x2, P0 ;  /* 0x0000000b08137c11 */ /* 0x000fe400080f1409 */
[----:B------:R-:W-:-:S05]  /*1040*/  IADD3 R16, P0, PT, R18, R3, RZ ;  /* 0x0000000312107210 */ /* 0x000fca0007f1e0ff */
[----:B------:R-:W-:Y:S02]  /*1050*/  IMAD.X R17, R19, 0x1, R2, P0 ;  /* 0x0000000113117824 */ /* 0x000fe400000e0602 */
[----:B------:R-:W2:Y:S04]  /*1060*/  LDG.E.CONSTANT R19, desc[UR12][R18.64] ;  /* 0x0000000c12137981 */ /* 0x000ea8000c1e9900 */
[----:B------:R-:W3:Y:S01]  /*1070*/  LDG.E.CONSTANT R12, desc[UR12][R16.64] ;  /* 0x0000000c100c7981 */ /* 0x000ee2000c1e9900 */
[----:B------:R-:W-:-:S04]  /*1080*/  IADD3 R10, P0, PT, R16, R3, RZ ;  /* 0x00000003100a7210 */ /* 0x000fc80007f1e0ff */
[----:B------:R-:W-:-:S05]  /*1090*/  IADD3.X R11, PT, PT, R17, R2, RZ, P0, !PT ;  /* 0x00000002110b7210 */ /* 0x000fca00007fe4ff */
[----:B------:R0:W4:Y:S01]  /*10a0*/  LDG.E.CONSTANT R17, desc[UR12][R10.64] ;  /* 0x0000000c0a117981 */ /* 0x000122000c1e9900 */
[----:B------:R-:W-:-:S04]  /*10b0*/  IADD3 R28, P0, PT, R10, R3, RZ ;  /* 0x000000030a1c7210 */ /* 0x000fc80007f1e0ff */
[----:B------:R-:W-:-:S05]  /*10c0*/  IADD3.X R29, PT, PT, R11, R2, RZ, P0, !PT ;  /* 0x000000020b1d7210 */ /* 0x000fca00007fe4ff */
[----:B------:R2:W5:Y:S04]  /*10d0*/  LDG.E.CONSTANT R28, desc[UR12][R28.64] ;  /* 0x0000000c1c1c7981 */ /* 0x000568000c1e9900 */
[----:B0-----:R-:W3:Y:S02]  /*10e0*/  LDS.128 R8, [UR6+-0x20] ;  /* 0xffffe006ff087984 */ /* 0x001ee40008000c00 */
[----:B---3--:R-:W-:Y:S02]  /*10f0*/  FMUL R9, R12, R9 ;  /* 0x000000090c097220 */ /* 0x008fe40000400000 */
[----:B------:R-:W0:Y:S01]  /*1100*/  LDS.128 R12, [UR5+-0x20] ;  /* 0xffffe005ff0c7984 */ /* 0x000e220008000c00 */
[----:B--2---:R-:W-:Y:S01]  /*1110*/  FMUL R29, R19, R8 ;  /* 0x00000008131d7220 */ /* 0x004fe20000400000 */
[----:B0-----:R-:W-:Y:S01]  /*1120*/  FMUL R8, R9, R13 ;  /* 0x0000000d09087220 */ /* 0x001fe20000400000 */
[----:B----4-:R-:W-:-:S02]  /*1130*/  FMUL R13, R17, R10 ;  /* 0x0000000a110d7220 */ /* 0x010fc40000400000 */
[----:B------:R-:W0:Y:S01]  /*1140*/  LDS.128 R16, [UR4+-0x20] ;  /* 0xffffe004ff107984 */ /* 0x000e220008000c00 */
[----:B------:R-:W-:-:S04]  /*1150*/  FFMA R8, R29, R12, R8 ;  /* 0x0000000c1d087223 */ /* 0x000fc80000000008 */
[----:B------:R-:W-:Y:S01]  /*1160*/  FFMA R14, R13, R14, R8 ;  /* 0x0000000e0d0e7223 */ /* 0x000fe20000000008 */
[----:B0-----:R-:W-:Y:S01]  /*1170*/  FMUL R8, R9, R17 ;  /* 0x0000001109087220 */ /* 0x001fe20000400000 */
[----:B------:R-:W-:-:S03]  /*1180*/  VIADD R9, R21, 0x4 ;  /* 0x0000000415097836 */ /* 0x000fc60000000000 */
[----:B------:R-:W-:Y:S01]  /*1190*/  FFMA R10, R29, R16, R8 ;  /* 0x000000101d0a7223 */ /* 0x000fe20000000008 */
[C---:B------:R-:W-:Y:S02]  /*11a0*/  IMAD R17, R9.reuse, R5, RZ ;  /* 0x0000000509117224 */ /* 0x040fe400078e02ff */
[----:B------:R-:W-:-:S04]  /*11b0*/  IMAD.WIDE.U32 R8, R9, R4, R26 ;  /* 0x0000000409087225 */ /* 0x000fc800078e001a */
[----:B------:R-:W-:Y:S01]  /*11c0*/  FFMA R10, R13, R18, R10 ;  /* 0x000000120d0a7223 */ /* 0x000fe2000000000a */
[----:B------:R-:W-:Y:S02]  /*11d0*/  IADD3 R13, PT, PT, R9, R17, RZ ;  /* 0x00000011090d7210 */ /* 0x000fe40007ffe0ff */
[----:B------:R-:W-:Y:S02]  /*11e0*/  IADD3 R9, PT, PT, R21, 0x5, RZ ;  /* 0x0000000515097810 */ /* 0x000fe40007ffe0ff */
[----:B------:R-:W-:-:S04]  /*11f0*/  LEA R16, P0, R8, UR10, 0x2 ;  /* 0x0000000a08107c11 */ /* 0x000fc8000f8010ff */
[----:B------:R-:W-:Y:S01]  /*1200*/  LEA.HI.X R17, R8, UR11, R13, 0x2, P0 ;  /* 0x0000000b08117c11 */ /* 0x000fe200080f140d */
[C---:B------:R-:W-:Y:S02]  /*1210*/  IMAD R13, R9.reuse, R5, RZ ;  /* 0x00000005090d7224 */ /* 0x040fe400078e02ff */
[----:B------:R-:W-:-:S04]  /*1220*/  IMAD.WIDE.U32 R8, R9, R4, R26 ;  /* 0x0000000409087225 */ /* 0x000fc800078e001a */
[----:B-----5:R-:W-:Y:S01]  /*1230*/  FMUL R11, R28, R11 ;  /* 0x0000000b1c0b7220 */ /* 0x020fe20000400000 */
[----:B------:R-:W2:Y:S01]  /*1240*/  LDG.E.CONSTANT R17, desc[UR12][R16.64] ;  /* 0x0000000c10117981 */ /* 0x000ea2000c1e9900 */
[----:B------:R-:W-:Y:S01]  /*1250*/  IMAD.IADD R9, R9, 0x1, R13 ;  /* 0x0000000109097824 */ /* 0x000fe200078e020d */
[----:B------:R-:W-:-:S04]  /*1260*/  LEA R12, P0, R8, UR10, 0x2 ;  /* 0x0000000a080c7c11 */ /* 0x000fc8000f8010ff */
[----:B------:R-:W-:Y:S02]  /*1270*/  LEA.HI.X R13, R8, UR11, R9, 0x2, P0 ;  /* 0x0000000b080d7c11 */ /* 0x000fe400080f1409 */
[----:B------:R-:W-:-:S03]  /*1280*/  IADD3 R9, PT, PT, R21, 0x6, RZ ;  /* 0x0000000615097810 */ /* 0x000fc60007ffe0ff */
[----:B------:R0:W3:Y:S02]  /*1290*/  LDG.E.CONSTANT R16, desc[UR12][R12.64] ;  /* 0x0000000c0c107981 */ /* 0x0000e4000c1e9900 */
[C---:B------:R-:W-:Y:S02]  /*12a0*/  IMAD R29, R9.reuse, R5, RZ ;  /* 0x00000005091d7224 */ /* 0x040fe400078e02ff */
[----:B------:R-:W-:-:S05]  /*12b0*/  IMAD.WIDE.U32 R8, R9, R4, R26 ;  /* 0x0000000409087225 */ /* 0x000fca00078e001a */
[----:B------:R-:W-:Y:S02]  /*12c0*/  IADD3 R9, PT, PT, R9, R29, RZ ;  /* 0x0000001d09097210 */ /* 0x000fe40007ffe0ff */
[----:B------:R-:W-:-:S04]  /*12d0*/  LEA R28, P0, R8, UR10, 0x2 ;  /* 0x0000000a081c7c11 */ /* 0x000fc8000f8010ff */
[----:B------:R-:W-:Y:S01]  /*12e0*/  LEA.HI.X R29, R8, UR11, R9, 0x2, P0 ;  /* 0x0000000b081d7c11 */ /* 0x000fe200080f1409 */
[----:B------:R-:W-:-:S04]  /*12f0*/  VIADD R9, R21, 0x7 ;  /* 0x0000000715097836 */ /* 0x000fc80000000000 */
[C---:B0-----:R-:W-:Y:S01]  /*1300*/  IMAD R13, R9.reuse, R5, RZ ;  /* 0x00000005090d7224 */ /* 0x041fe200078e02ff */
[----:B------:R-:W4:Y:S01]  /*1310*/  LDG.E.CONSTANT R29, desc[UR12][R28.64] ;  /* 0x0000000c1c1d7981 */ /* 0x000f22000c1e9900 */
[----:B------:R-:W-:-:S05]  /*1320*/  IMAD.WIDE.U32 R8, R9, R4, R26 ;  /* 0x0000000409087225 */ /* 0x000fca00078e001a */
[----:B------:R-:W-:Y:S02]  /*1330*/  IADD3 R9, PT, PT, R9, R13, RZ ;  /* 0x0000000d09097210 */ /* 0x000fe40007ffe0ff */
[----:B------:R-:W-:-:S04]  /*1340*/  LEA R12, P0, R8, UR10, 0x2 ;  /* 0x0000000a080c7c11 */ /* 0x000fc8000f8010ff */
[----:B------:R-:W-:-:S05]  /*1350*/  LEA.HI.X R13, R8, UR11, R9, 0x2, P0 ;  /* 0x0000000b080d7c11 */ /* 0x000fca00080f1409 */
[----:B------:R0:W5:Y:S01]  /*1360*/  LDG.E.CONSTANT R28, desc[UR12][R12.64] ;  /* 0x0000000c0c1c7981 */ /* 0x000162000c1e9900 */
[C---:B------:R-:W-:Y:S01]  /*1370*/  FFMA R18, R11.reuse, R15, R14 ;  /* 0x0000000f0b127223 */ /* 0x040fe2000000000e */
[----:B------:R-:W-:Y:S02]  /*1380*/  FFMA R19, R11, R19, R10 ;  /* 0x000000130b137223 */ /* 0x000fe4000000000a */
[----:B------:R-:W2:Y:S04]  /*1390*/  LDS.128 R8, [UR6+-0x10] ;  /* 0xfffff006ff087984 */ /* 0x000ea80008000c00 */
[----:B0-----:R-:W0:Y:S01]  /*13a0*/  LDS.128 R12, [UR5+-0x10] ;  /* 0xfffff005ff0c7984 */ /* 0x001e220008000c00 */
[----:B--2---:R-:W-:Y:S01]  /*13b0*/  FMUL R17, R17, R8 ;  /* 0x0000000811117220 */ /* 0x004fe20000400000 */
[----:B---3--:R-:W-:-:S04]  /*13c0*/  FMUL R16, R16, R9 ;  /* 0x0000000910107220 */ /* 0x008fc80000400000 */
[----:B0-----:R-:W-:-:S04]  /*13d0*/  FMUL R8, R16, R13 ;  /* 0x0000000d10087220 */ /* 0x001fc80000400000 */
[----:B------:R-:W-:Y:S01]  /*13e0*/  FFMA R8, R17, R12, R8 ;  /* 0x0000000c11087223 */ /* 0x000fe20000000008 */
[----:B----4-:R-:W-:-:S04]  /*13f0*/  FMUL R29, R29, R10 ;  /* 0x0000000a1d1d7220 */ /* 0x010fc80000400000 */
[----:B------:R-:W-:Y:S01]  /*1400*/  FFMA R9, R29, R14, R8 ;  /* 0x0000000e1d097223 */ /* 0x000fe20000000008 */
[----:B-----5:R-:W-:-:S04]  /*1410*/  FMUL R28, R28, R11 ;  /* 0x0000000b1c1c7220 */ /* 0x020fc80000400000 */
[----:B------:R-:W-:Y:S02]  /*1420*/  FFMA R15, R28, R15, R9 ;  /* 0x0000000f1c0f7223 */ /* 0x000fe40000000009 */
[----:B------:R-:W0:Y:S02]  /*1430*/  LDS.128 R8, [UR4+-0x10] ;  /* 0xfffff004ff087984 */ /* 0x000e240008000c00 */
[----:B0-----:R-:W-:Y:S01]  /*1440*/  FMUL R16, R16, R9 ;  /* 0x0000000910107220 */ /* 0x001fe20000400000 */
[----:B------:R-:W-:-:S03]  /*1450*/  IADD3 R9, PT, PT, R21, 0x8, RZ ;  /* 0x0000000815097810 */ /* 0x000fc60007ffe0ff */
[----:B------:R-:W-:Y:S02]  /*1460*/  FFMA R16, R17, R8, R16 ;  /* 0x0000000811107223 */ /* 0x000fe40000000010 */
[C---:B------:R-:W-:Y:S02]  /*1470*/  IMAD R13, R9.reuse, R5, RZ ;  /* 0x00000005090d7224 */ /* 0x040fe400078e02ff */
[----:B------:R-:W-:-:S04]  /*1480*/  IMAD.WIDE.U32 R8, R9, R4, R26 ;  /* 0x0000000409087225 */ /* 0x000fc800078e001a */
[----:B------:R-:W-:Y:S01]  /*1490*/  IMAD.IADD R13, R9, 0x1, R13 ;  /* 0x00000001090d7824 */ /* 0x000fe200078e020d */
[----:B------:R-:W-:Y:S02]  /*14a0*/  IADD3 R9, PT, PT, R21, 0x9, RZ ;  /* 0x0000000915097810 */ /* 0x000fe40007ffe0ff */
[C---:B------:R-:W-:Y:S01]  /*14b0*/  LEA R12, P0, R8.reuse, UR10, 0x2 ;  /* 0x0000000a080c7c11 */ /* 0x040fe2000f8010ff */
[----:B------:R-:W-:Y:S02]  /*14c0*/  FFMA R29, R29, R10, R16 ;  /* 0x0000000a1d1d7223 */ /* 0x000fe40000000010 */
[C---:B------:R-:W-:Y:S01]  /*14d0*/  IMAD R17, R9.reuse, R5, RZ ;  /* 0x0000000509117224 */ /* 0x040fe200078e02ff */
[----:B------:R-:W-:Y:S01]  /*14e0*/  LEA.HI.X R13, R8, UR11, R13, 0x2, P0 ;  /* 0x0000000b080d7c11 */ /* 0x000fe200080f140d */
[----:B------:R-:W-:-:S04]  /*14f0*/  IMAD.WIDE.U32 R8, R9, R4, R26 ;  /* 0x0000000409087225 */ /* 0x000fc800078e001a */
[----:B------:R-:W-:Y:S01]  /*1500*/  FFMA R16, R28, R11, R29 ;  /* 0x0000000b1c107223 */ /* 0x000fe2000000001d */
[----:B------:R-:W-:Y:S01]  /*1510*/  IADD3 R11, PT, PT, R9, R17, RZ ;  /* 0x00000011090b7210 */ /* 0x000fe20007ffe0ff */
[----:B------:R-:W-:Y:S01]  /*1520*/  VIADD R9, R21, 0xa ;  /* 0x0000000a15097836 */ /* 0x000fe20000000000 */
[C---:B------:R-:W-:Y:S01]  /*1530*/  LEA R28, P0, R8.reuse, UR10, 0x2 ;  /* 0x0000000a081c7c11 */ /* 0x040fe2000f8010ff */
[----:B------:R-:W2:Y:S03]  /*1540*/  LDG.E.CONSTANT R13, desc[UR12][R12.64] ;  /* 0x0000000c0c0d7981 */ /* 0x000ea6000c1e9900 */
[----:B------:R-:W-:Y:S01]  /*1550*/  LEA.HI.X R29, R8, UR11, R11, 0x2, P0 ;  /* 0x0000000b081d7c11 */ /* 0x000fe200080f140b */
[C---:B------:R-:W-:Y:S02]  /*1560*/  IMAD R11, R9.reuse, R5, RZ ;  /* 0x00000005090b7224 */ /* 0x040fe400078e02ff */
[----:B------:R-:W-:-:S02]  /*1570*/  IMAD.WIDE.U32 R8, R9, R4, R26 ;  /* 0x0000000409087225 */ /* 0x000fc400078e001a */
[----:B------:R0:W3:Y:S03]  /*1580*/  LDG.E.CONSTANT R14, desc[UR12][R28.64] ;  /* 0x0000000c1c0e7981 */ /* 0x0000e6000c1e9900 */
[----:B------:R-:W-:Y:S02]  /*1590*/  IADD3 R9, PT, PT, R9, R11, RZ ;  /* 0x0000000b09097210 */ /* 0x000fe40007ffe0ff */
[----:B------:R-:W-:-:S04]  /*15a0*/  LEA R10, P0, R8, UR10, 0x2 ;  /* 0x0000000a080a7c11 */ /* 0x000fc8000f8010ff */
[----:B------:R-:W-:Y:S02]  /*15b0*/  LEA.HI.X R11, R8, UR11, R9, 0x2, P0 ;  /* 0x0000000b080b7c11 */ /* 0x000fe400080f1409 */
[----:B------:R-:W-:-:S03]  /*15c0*/  IADD3 R9, PT, PT, R21, 0xb, RZ ;  /* 0x0000000b15097810 */ /* 0x000fc60007ffe0ff */
[----:B------:R1:W4:Y:S02]  /*15d0*/  LDG.E.CONSTANT R17, desc[UR12][R10.64] ;  /* 0x0000000c0a117981 */ /* 0x000324000c1e9900 */
[C---:B0-----:R-:W-:Y:S02]  /*15e0*/  IMAD R29, R9.reuse, R5, RZ ;  /* 0x00000005091d7224 */ /* 0x041fe400078e02ff */
[----:B------:R-:W-:-:S04]  /*15f0*/  IMAD.WIDE.U32 R8, R9, R4, R26 ;  /* 0x0000000409087225 */ /* 0x000fc800078e001a */
[----:B------:R-:W-:Y:S01]  /*1600*/  IMAD.IADD R9, R9, 0x1, R29 ;  /* 0x0000000109097824 */ /* 0x000fe200078e021d */
[----:B------:R-:W-:-:S04]  /*1610*/  LEA R28, P0, R8, UR10, 0x2 ;  /* 0x0000000a081c7c11 */ /* 0x000fc8000f8010ff */
[----:B------:R-:W-:Y:S02]  /*1620*/  LEA.HI.X R29, R8, UR11, R9, 0x2, P0 ;  /* 0x0000000b081d7c11 */ /* 0x000fe400080f1409 */
[----:B-1----:R-:W2:Y:S04]  /*1630*/  LDS.128 R8, [UR6] ;  /* 0x00000006ff087984 */ /* 0x002ea80008000c00 */
[----:B------:R-:W5:Y:S01]  /*1640*/  LDG.E.CONSTANT R28, desc[UR12][R28.64] ;  /* 0x0000000c1c1c7981 */ /* 0x000f62000c1e9900 */
[----:B------:R-:W-:Y:S01]  /*1650*/  FADD R12, R18, R25 ;  /* 0x00000019120c7221 */ /* 0x000fe20000000000 */
[----:B------:R-:W-:Y:S01]  /*1660*/  FADD R19, R19, R24 ;  /* 0x0000001813137221 */ /* 0x000fe20000000000 */
[----:B--2---:R-:W-:Y:S01]  /*1670*/  FMUL R13, R13, R8 ;  /* 0x000000080d0d7220 */ /* 0x004fe20000400000 */
[----:B---3--:R-:W-:Y:S01]  /*1680*/  FMUL R14, R14, R9 ;  /* 0x000000090e0e7220 */ /* 0x008fe20000400000 */
[----:B----4-:R-:W-:Y:S01]  /*1690*/  FMUL R25, R17, R10 ;  /* 0x0000000a11197220 */ /* 0x010fe20000400000 */
[----:B-----5:R-:W-:-:S02]  /*16a0*/  FMUL R18, R28, R11 ;  /* 0x0000000b1c127220 */ /* 0x020fc40000400000 */
[----:B------:R-:W0:Y:S02]  /*16b0*/  LDS.128 R8, [UR5] ;  /* 0x00000005ff087984 */ /* 0x000e240008000c00 */
[----:B0-----:R-:W-:-:S04]  /*16c0*/  FMUL R9, R14, R9 ;  /* 0x000000090e097220 */ /* 0x001fc80000400000 */
[----:B------:R-:W-:-:S04]  /*16d0*/  FFMA R8, R13, R8, R9 ;  /* 0x000000080d087223 */ /* 0x000fc80000000009 */
[----:B------:R-:W-:-:S04]  /*16e0*/  FFMA R17, R25, R10, R8 ;  /* 0x0000000a19117223 */ /* 0x000fc80000000008 */
[----:B------:R-:W-:Y:S02]  /*16f0*/  FFMA R17, R18, R11, R17 ;  /* 0x0000000b12117223 */ /* 0x000fe40000000011 */
[----:B------:R-:W0:Y:S02]  /*1700*/  LDS.128 R8, [UR4] ;  /* 0x00000004ff087984 */ /* 0x000e240008000c00 */
[----:B0-----:R-:W-:Y:S01]  /*1710*/  FMUL R14, R14, R9 ;  /* 0x000000090e0e7220 */ /* 0x001fe20000400000 */
[----:B------:R-:W-:-:S03]  /*1720*/  IADD3 R9, PT, PT, R21, 0xc, RZ ;  /* 0x0000000c15097810 */ /* 0x000fc60007ffe0ff */
[----:B------:R-:W-:Y:S02]  /*1730*/  FFMA R14, R13, R8, R14 ;  /* 0x000000080d0e7223 */ /* 0x000fe4000000000e */
[C---:B------:R-:W-:Y:S02]  /*1740*/  IMAD R13, R9.reuse, R5, RZ ;  /* 0x00000005090d7224 */ /* 0x040fe400078e02ff */
[----:B------:R-:W-:-:S05]  /*1750*/  IMAD.WIDE.U32 R8, R9, R4, R26 ;  /* 0x0000000409087225 */ /* 0x000fca00078e001a */
[----:B------:R-:W-:Y:S01]  /*1760*/  IADD3 R13, PT, PT, R9, R13, RZ ;  /* 0x0000000d090d7210 */ /* 0x000fe20007ffe0ff */
[----:B------:R-:W-:Y:S01]  /*1770*/  VIADD R9, R21, 0xd ;  /* 0x0000000d15097836 */ /* 0x000fe20000000000 */
[----:B------:R-:W-:Y:S01]  /*1780*/  LEA R28, P0, R8, UR10, 0x2 ;  /* 0x0000000a081c7c11 */ /* 0x000fe2000f8010ff */
[----:B------:R-:W-:-:S03]  /*1790*/  FFMA R25, R25, R10, R14 ;  /* 0x0000000a19197223 */ /* 0x000fc6000000000e */
[----:B------:R-:W-:Y:S01]  /*17a0*/  LEA.HI.X R29, R8, UR11, R13, 0x2, P0 ;  /* 0x0000000b081d7c11 */ /* 0x000fe200080f140d */
[C---:B------:R-:W-:Y:S02]  /*17b0*/  IMAD R13, R9.reuse, R5, RZ ;  /* 0x00000005090d7224 */ /* 0x040fe400078e02ff */
[----:B------:R-:W-:-:S04]  /*17c0*/  IMAD.WIDE.U32 R8, R9, R4, R26 ;  /* 0x0000000409087225 */ /* 0x000fc800078e001a */
[----:B------:R-:W-:Y:S02]  /*17d0*/  FFMA R24, R18, R11, R25 ;  /* 0x0000000b12187223 */ /* 0x000fe40000000019 */
[----:B------:R0:W2:Y:S01]  /*17e0*/  LDG.E.CONSTANT R25, desc[UR12][R28.64] ;  /* 0x0000000c1c197981 */ /* 0x0000a2000c1e9900 */
[----:B------:R-:W-:Y:S02]  /*17f0*/  IADD3 R11, PT, PT, R9, R13, RZ ;  /* 0x0000000d090b7210 */ /* 0x000fe40007ffe0ff */
[----:B------:R-:W-:Y:S02]  /*1800*/  IADD3 R9, PT, PT, R21, 0xe, RZ ;  /* 0x0000000e15097810 */ /* 0x000fe40007ffe0ff */
[----:B------:R-:W-:-:S03]  /*1810*/  LEA R10, P0, R8, UR10, 0x2 ;  /* 0x0000000a080a7c11 */ /* 0x000fc6000f8010ff */
[C---:B------:R-:W-:Y:S01]  /*1820*/  IMAD R13, R9.reuse, R5, RZ ;  /* 0x00000005090d7224 */ /* 0x040fe200078e02ff */
[----:B------:R-:W-:Y:S01]  /*1830*/  LEA.HI.X R11, R8, UR11, R11, 0x2, P0 ;  /* 0x0000000b080b7c11 */ /* 0x000fe200080f140b */
[----:B------:R-:W-:-:S04]  /*1840*/  IMAD.WIDE.U32 R8, R9, R4, R26 ;  /* 0x0000000409087225 */ /* 0x000fc800078e001a */
[----:B------:R-:W-:Y:S01]  /*1850*/  IMAD.IADD R9, R9, 0x1, R13 ;  /* 0x0000000109097824 */ /* 0x000fe200078e020d */
[C---:B0-----:R-:W-:Y:S01]  /*1860*/  LEA R28, P0, R8.reuse, UR10, 0x2 ;  /* 0x0000000a081c7c11 */ /* 0x041fe2000f8010ff */
[----:B------:R0:W3:Y:S03]  /*1870*/  LDG.E.CONSTANT R14, desc[UR12][R10.64] ;  /* 0x0000000c0a0e7981 */ /* 0x0000e6000c1e9900 */
[----:B------:R-:W-:-:S05]  /*1880*/  LEA.HI.X R29, R8, UR11, R9, 0x2, P0 ;  /* 0x0000000b081d7c11 */ /* 0x000fca00080f1409 */
[----:B------:R1:W4:Y:S04]  /*1890*/  LDG.E.CONSTANT R13, desc[UR12][R28.64] ;  /* 0x0000000c1c0d7981 */ /* 0x000328000c1e9900 */
[----:B0-----:R-:W2:Y:S01]  /*18a0*/  LDS.128 R8, [UR6+0x10] ;  /* 0x00001006ff087984 */ /* 0x001ea20008000c00 */
[----:B------:R-:W-:Y:S01]  /*18b0*/  FADD R18, R12, R15 ;  /* 0x0000000f0c127221 */ /* 0x000fe20000000000 */
[----:B-1----:R-:W-:Y:S01]  /*18c0*/  FADD R29, R19, R16 ;  /* 0x00000010131d7221 */ /* 0x002fe20000000000 */
[----:B--2---:R-:W-:Y:S01]  /*18d0*/  FMUL R25, R25, R8 ;  /* 0x0000000819197220 */ /* 0x004fe20000400000 */
[----:B---3--:R-:W-:Y:S01]  /*18e0*/  FMUL R8, R14, R9 ;  /* 0x000000090e087220 */ /* 0x008fe20000400000 */
[----:B----4-:R-:W-:Y:S02]  /*18f0*/  FMUL R9, R13, R10 ;  /* 0x0000000a0d097220 */ /* 0x010fe40000400000 */
[----:B------:R-:W0:Y:S01]  /*1900*/  LDS.128 R12, [UR5+0x10] ;  /* 0x00001005ff0c7984 */ /* 0x000e220008000c00 */
[----:B------:R-:W-:-:S03]  /*1910*/  FADD R10, R18, R17 ;  /* 0x00000011120a7221 */ /* 0x000fc60000000000 */
[----:B------:R-:W1:Y:S01]  /*1920*/  LDS.128 R16, [UR4+0x10] ;  /* 0x00001004ff107984 */ /* 0x000e620008000c00 */
[C---:B0-----:R-:W-:Y:S01]  /*1930*/  FMUL R13, R8.reuse, R13 ;  /* 0x0000000d080d7220 */ /* 0x041fe20000400000 */
[----:B-1----:R-:W-:-:S03]  /*1940*/  FMUL R8, R8, R17 ;  /* 0x0000001108087220 */ /* 0x002fc60000400000 */
[----:B------:R-:W-:Y:S01]  /*1950*/  FFMA R12, R25, R12, R13 ;  /* 0x0000000c190c7223 */ /* 0x000fe2000000000d */
[----:B------:R-:W-:-:S03]  /*1960*/  IADD3 R17, PT, PT, R21, 0xf, RZ ;  /* 0x0000000f15117810 */ /* 0x000fc60007ffe0ff */
[----:B------:R-:W-:Y:S02]  /*1970*/  FFMA R14, R9, R14, R12 ;  /* 0x0000000e090e7223 */ /* 0x000fe4000000000c */
[----:B------:R-:W-:-:S04]  /*1980*/  IMAD.WIDE.U32 R12, R17, R4, R26 ;  /* 0x00000004110c7225 */ /* 0x000fc800078e001a */
[----:B------:R-:W-:Y:S02]  /*1990*/  IMAD R17, R17, R5, RZ ;  /* 0x0000000511117224 */ /* 0x000fe400078e02ff */
[----:B------:R-:W-:Y:S01]  /*19a0*/  FFMA R8, R25, R16, R8 ;  /* 0x0000001019087223 */ /* 0x000fe20000000008 */
[----:B------:R-:W-:Y:S02]  /*19b0*/  LEA R16, P0, R12, UR10, 0x2 ;  /* 0x0000000a0c107c11 */ /* 0x000fe4000f8010ff */
[----:B------:R-:W-:-:S04]  /*19c0*/  IADD3 R13, PT, PT, R13, R17, RZ ;  /* 0x000000110d0d7210 */ /* 0x000fc80007ffe0ff */
[----:B------:R-:W-:-:S05]  /*19d0*/  LEA.HI.X R17, R12, UR11, R13, 0x2, P0 ;  /* 0x0000000b0c117c11 */ /* 0x000fca00080f140d */
[----:B------:R-:W2:Y:S01]  /*19e0*/  LDG.E.CONSTANT R16, desc[UR12][R16.64] ;  /* 0x0000000c10107981 */ /* 0x000ea2000c1e9900 */
[----:B------:R-:W-:-:S04]  /*19f0*/  IADD3 R20, P0, PT, R20, -0x4, RZ ;  /* 0xfffffffc14147810 */ /* 0x000fc80007f1e0ff */
[----:B------:R-:W-:Y:S02]  /*1a00*/  IADD3.X R7, PT, PT, R7, -0x1, RZ, P0, !PT ;  /* 0xffffffff07077810 */ /* 0x000fe400007fe4ff */
[----:B------:R-:W-:-:S04]  /*1a10*/  ISETP.NE.U32.AND P0, PT, R20, RZ, PT ;  /* 0x000000ff1400720c */ /* 0x000fc80003f05070 */
[----:B------:R-:W-:Y:S01]  /*1a20*/  ISETP.NE.AND.EX P0, PT, R7, RZ, PT, P0 ;  /* 0x000000ff0700720c */ /* 0x000fe20003f05300 */
[----:B------:R-:W-:Y:S01]  /*1a30*/  FFMA R8, R9, R18, R8 ;  /* 0x0000001209087223 */ /* 0x000fe20000000008 */
[----:B------:R-:W-:Y:S01]  /*1a40*/  FADD R24, R29, R24 ;  /* 0x000000181d187221 */ /* 0x000fe20000000000 */
[----:B------:R-:W-:Y:S02]  /*1a50*/  UIADD3 UR7, UPT, UPT, UR7, 0x10, URZ ;  /* 0x0000001007077890 */ /* 0x000fe4000fffe0ff */
[----:B------:R-:W-:Y:S02]  /*1a60*/  UIADD3 UR6, UPT, UPT, UR6, 0x40, URZ ;  /* 0x0000004006067890 */ /* 0x000fe4000fffe0ff */
[----:B------:R-:W-:Y:S02]  /*1a70*/  UIADD3 UR5, UPT, UPT, UR5, 0x40, URZ ;  /* 0x0000004005057890 */ /* 0x000fe4000fffe0ff */
[----:B------:R-:W-:Y:S01]  /*1a80*/  UIADD3 UR4, UPT, UPT, UR4, 0x40, URZ ;  /* 0x0000004004047890 */ /* 0x000fe2000fffe0ff */
[----:B------:R-:W-:-:S02]  /*1a90*/  VIADD R21, R21, 0x10 ;  /* 0x0000001015157836 */ /* 0x000fc40000000000 */
[----:B--2---:R-:W-:-:S04]  /*1aa0*/  FMUL R11, R16, R11 ;  /* 0x0000000b100b7220 */ /* 0x004fc80000400000 */
[C---:B------:R-:W-:Y:S01]  /*1ab0*/  FFMA R15, R11.reuse, R15, R14 ;  /* 0x0000000f0b0f7223 */ /* 0x040fe2000000000e */
[----:B------:R-:W-:-:S03]  /*1ac0*/  FFMA R19, R11, R19, R8 ;  /* 0x000000130b137223 */ /* 0x000fc60000000008 */
[----:B------:R-:W-:Y:S01]  /*1ad0*/  FADD R25, R10, R15 ;  /* 0x0000000f0a197221 */ /* 0x000fe20000000000 */
[----:B------:R-:W-:Y:S01]  /*1ae0*/  FADD R24, R24, R19 ;  /* 0x0000001318187221 */ /* 0x000fe20000000000 */
[----:B------:R-:W-:Y:S06]  /*1af0*/  @P0 BRA `(.L_x_40) ;  /* 0xfffffff400300947 */ /* 0x000fec000383ffff */
[----:B------:R-:W-:-:S12]  /*1b00*/  UIADD3 UR4, UPT, UPT, UR7, -0x7, URZ ;  /* 0xfffffff907047890 */ /* 0x000fd8000fffe0ff */
.L_x_39:
[----:B------:R-:W-:-:S04]  /*1b10*/  LOP3.LUT R6, R6, 0x3, RZ, 0xc0, !PT ;  /* 0x0000000306067812 */ /* 0x000fc800078ec0ff */
[----:B------:R-:W-:-:S04]  /*1b20*/  ISETP.NE.U32.AND P0, PT, R6, RZ, PT ;  /* 0x000000ff0600720c */ /* 0x000fc80003f05070 */
[----:B------:R-:W-:-:S13]  /*1b30*/  ISETP.NE.AND.EX P0, PT, RZ, RZ, PT, P0 ;  /* 0x000000ffff00720c */ /* 0x000fda0003f05300 */
[----:B------:R-:W-:Y:S05]  /*1b40*/  @!P0 BRA `(.L_x_35) ;  /* 0x0000000800d48947 */ /* 0x000fea0003800000 */
[----:B------:R-:W-:Y:S02]  /*1b50*/  ISETP.NE.U32.AND P0, PT, R6, 0x1, PT ;  /* 0x000000010600780c */ /* 0x000fe40003f05070 */
[----:B------:R-:W-:Y:S02]  /*1b60*/  LOP3.LUT P1, RZ, R0, 0x4, RZ, 0xc0, !PT ;  /* 0x0000000400ff7812 */ /* 0x000fe4000782c0ff */
[----:B------:R-:W-:-:S13]  /*1b70*/  ISETP.NE.AND.EX P0, PT, RZ, RZ, PT, P0 ;  /* 0x000000ffff00720c */ /* 0x000fda0003f05300 */
[----:B------:R-:W-:Y:S05]  /*1b80*/  @!P0 BRA `(.L_x_41) ;  /* 0x0000000400c88947 */ /* 0x000fea0003800000 */
[----:B------:R-:W1:Y:S01]  /*1b90*/  LDCU.64 UR6, c[0x0][0x388] ;  /* 0x00007100ff0677ac */ /* 0x000e620008000a00 */
[----:B------:R-:W-:Y:S01]  /*1ba0*/  HFMA2 R13, -RZ, RZ, 0, 0 ;  /* 0x00000000ff0d7431 */ /* 0x000fe200000001ff */
[----:B------:R-:W-:Y:S01]  /*1bb0*/  IADD3 R3, PT, PT, R23, UR4, RZ ;  /* 0x0000000417037c10 */ /* 0x000fe2000fffe0ff */
[----:B------:R-:W-:-:S03]  /*1bc0*/  IMAD.MOV.U32 R12, RZ, RZ, R22 ;  /* 0x000000ffff0c7224 */ /* 0x000fc600078e0016 */
[C---:B0-----:R-:W-:Y:S01]  /*1bd0*/  IADD3 R9, PT, PT, R3.reuse, 0x1, RZ ;  /* 0x0000000103097810 */ /* 0x041fe20007ffe0ff */
[----:B------:R-:W-:-:S04]  /*1be0*/  IMAD.WIDE.U32 R6, R3, R4, R12 ;  /* 0x0000000403067225 */ /* 0x000fc800078e000c */
[----:B------:R-:W-:Y:S01]  /*1bf0*/  IMAD.WIDE.U32 R10, R9, R4, R12 ;  /* 0x00000004090a7225 */ /* 0x000fe200078e000c */
[----:B-1----:R-:W-:-:S03]  /*1c00*/  LEA R8, P0, R6, UR6, 0x2 ;  /* 0x0000000606087c11 */ /* 0x002fc6000f8010ff */
[-C--:B------:R-:W-:Y:S01]  /*1c10*/  IMAD R15, R3, R5.reuse, R7 ;  /* 0x00000005030f7224 */ /* 0x080fe200078e0207 */
[----:B------:R-:W-:Y:S01]  /*1c20*/  LEA R16, P2, R10, UR6, 0x2 ;  /* 0x000000060a107c11 */ /* 0x000fe2000f8410ff */
[----:B------:R-:W-:-:S03]  /*1c30*/  IMAD R7, R9, R5, R11 ;  /* 0x0000000509077224 */ /* 0x000fc600078e020b */
[----:B------:R-:W-:Y:S02]  /*1c40*/  LEA.HI.X R9, R6, UR7, R15, 0x2, P0 ;  /* 0x0000000706097c11 */ /* 0x000fe400080f140f */
[----:B------:R-:W-:-:S03]  /*1c50*/  LEA.HI.X R17, R10, UR7, R7, 0x2, P2 ;  /* 0x000000070a117c11 */ /* 0x000fc600090f1407 */
[----:B------:R0:W2:Y:S04]  /*1c60*/  LDG.E.CONSTANT R15, desc[UR12][R8.64] ;  /* 0x0000000c080f7981 */ /* 0x0000a8000c1e9900 */
[----:B------:R-:W3:Y:S01]  /*1c70*/  LDG.E.CONSTANT R0, desc[UR12][R16.64] ;  /* 0x0000000c10007981 */ /* 0x000ee2000c1e9900 */
[C---:B------:R-:W-:Y:S01]  /*1c80*/  IADD3 R11, PT, PT, R3.reuse, 0x2, RZ ;  /* 0x00000002030b7810 */ /* 0x040fe20007ffe0ff */
[C---:B------:R-:W-:Y:S01]  /*1c90*/  VIADD R19, R3.reuse, 0x3 ;  /* 0x0000000303137836 */ /* 0x040fe20000000000 */
[----:B------:R-:W-:-:S03]  /*1ca0*/  IADD3 R21, PT, PT, R3, 0x5, RZ ;  /* 0x0000000503157810 */ /* 0x000fc60007ffe0ff */
[----:B------:R-:W-:-:S04]  /*1cb0*/  IMAD.WIDE.U32 R6, R11, R4, R12 ;  /* 0x000000040b067225 */ /* 0x000fc800078e000c */
[----:B------:R-:W-:Y:S01]  /*1cc0*/  IMAD R11, R11, R5, R7 ;  /* 0x000000050b0b7224 */ /* 0x000fe200078e0207 */
[----:B------:R-:W-:-:S04]  /*1cd0*/  LEA R10, P0, R6, UR6, 0x2 ;  /* 0x00000006060a7c11 */ /* 0x000fc8000f8010ff */
[----:B------:R-:W-:Y:S01]  /*1ce0*/  LEA.HI.X R11, R6, UR7, R11, 0x2, P0 ;  /* 0x00000007060b7c11 */ /* 0x000fe200080f140b */
[----:B------:R-:W-:-:S04]  /*1cf0*/  IMAD.WIDE.U32 R6, R19, R4, R12 ;  /* 0x0000000413067225 */ /* 0x000fc800078e000c */
[----:B0-----:R-:W-:Y:S01]  /*1d00*/  IMAD.WIDE.U32 R8, R21, R4, R12 ;  /* 0x0000000415087225 */ /* 0x001fe200078e000c */
[----:B------:R-:W-:Y:S01]  /*1d10*/  LEA R20, P0, R6, UR6, 0x2 ;  /* 0x0000000606147c11 */ /* 0x000fe2000f8010ff */
[----:B------:R0:W4:Y:S02]  /*1d20*/  LDG.E.CONSTANT R14, desc[UR12][R10.64] ;  /* 0x0000000c0a0e7981 */ /* 0x000124000c1e9900 */
[-C--:B------:R-:W-:Y:S01]  /*1d30*/  IMAD R19, R19, R5.reuse, R7 ;  /* 0x0000000513137224 */ /* 0x080fe200078e0207 */
[----:B------:R-:W-:Y:S01]  /*1d40*/  LEA R18, P2, R8, UR6, 0x2 ;  /* 0x0000000608127c11 */ /* 0x000fe2000f8410ff */
[----:B------:R-:W-:-:S03]  /*1d50*/  IMAD R7, R21, R5, R9 ;  /* 0x0000000515077224 */ /* 0x000fc600078e0209 */
[----:B------:R-:W-:Y:S02]  /*1d60*/  LEA.HI.X R21, R6, UR7, R19, 0x2, P0 ;  /* 0x0000000706157c11 */ /* 0x000fe400080f1413 */
[----:B------:R-:W-:-:S03]  /*1d70*/  LEA.HI.X R19, R8, UR7, R7, 0x2, P2 ;  /* 0x0000000708137c11 */ /* 0x000fc600090f1407 */
[----:B------:R-:W5:Y:S04]  /*1d80*/  LDG.E.CONSTANT R16, desc[UR12][R20.64] ;  /* 0x0000000c14107981 */ /* 0x000f68000c1e9900 */
[----:B------:R1:W5:Y:S01]  /*1d90*/  LDG.E.CONSTANT R17, desc[UR12][R18.64] ;  /* 0x0000000c12117981 */ /* 0x000362000c1e9900 */
[C---:B------:R-:W-:Y:S01]  /*1da0*/  IADD3 R7, PT, PT, R3.reuse, 0x4, RZ ;  /* 0x0000000403077810 */ /* 0x040fe20007ffe0ff */
[C---:B------:R-:W-:Y:S01]  /*1db0*/  VIADD R29, R3.reuse, 0x7 ;  /* 0x00000007031d7836 */ /* 0x040fe20000000000 */
[----:B------:R-:W-:-:S03]  /*1dc0*/  IADD3 R27, PT, PT, R3, 0x6, RZ ;  /* 0x00000006031b7810 */ /* 0x000fc60007ffe0ff */
[----:B------:R-:W-:-:S04]  /*1dd0*/  IMAD.WIDE.U32 R8, R7, R4, R12 ;  /* 0x0000000407087225 */ /* 0x000fc800078e000c */
[----:B0-----:R-:W-:Y:S01]  /*1de0*/  IMAD.WIDE.U32 R10, R27, R4, R12 ;  /* 0x000000041b0a7225 */ /* 0x001fe200078e000c */
[----:B------:R-:W-:-:S03]  /*1df0*/  LEA R2, P0, R8, UR6, 0x2 ;  /* 0x0000000608027c11 */ /* 0x000fc6000f8010ff */
[-C--:B------:R-:W-:Y:S01]  /*1e00*/  IMAD R7, R7, R5.reuse, R9 ;  /* 0x0000000507077224 */ /* 0x080fe200078e0209 */
[----:B------:R-:W-:Y:S01]  /*1e10*/  LEA R6, P2, R10, UR6, 0x2 ;  /* 0x000000060a067c11 */ /* 0x000fe2000f8410ff */
[-C--:B------:R-:W-:Y:S02]  /*1e20*/  IMAD R27, R27, R5.reuse, R11 ;  /* 0x000000051b1b7224 */ /* 0x080fe400078e020b */
[C---:B------:R-:W-:Y:S01]  /*1e30*/  IMAD.WIDE.U32 R12, R29.reuse, R4, R12 ;  /* 0x000000041d0c7225 */ /* 0x040fe200078e000c */
[----:B------:R-:W-:Y:S02]  /*1e40*/  LEA.HI.X R3, R8, UR7, R7, 0x2, P0 ;  /* 0x0000000708037c11 */ /* 0x000fe400080f1407 */
[----:B------:R-:W-:Y:S01]  /*1e50*/  LEA.HI.X R7, R10, UR7, R27, 0x2, P2 ;  /* 0x000000070a077c11 */ /* 0x000fe200090f141b */
[----:B------:R-:W-:Y:S01]  /*1e60*/  IMAD R29, R29, R5, R13 ;  /* 0x000000051d1d7224 */ /* 0x000fe200078e020d */
[C---:B------:R-:W-:Y:S01]  /*1e70*/  LEA R8, P0, R12.reuse, UR6, 0x2 ;  /* 0x000000060c087c11 */ /* 0x040fe2000f8010ff */
[----:B------:R-:W5:Y:S03]  /*1e80*/  LDG.E.CONSTANT R2, desc[UR12][R2.64] ;  /* 0x0000000c02027981 */ /* 0x000f66000c1e9900 */
[----:B------:R-:W-:Y:S01]  /*1e90*/  LEA.HI.X R9, R12, UR7, R29, 0x2, P0 ;  /* 0x000000070c097c11 */ /* 0x000fe200080f141d */
[----:B------:R0:W5:Y:S04]  /*1ea0*/  LDG.E.CONSTANT R6, desc[UR12][R6.64] ;  /* 0x0000000c06067981 */ /* 0x000168000c1e9900 */
[----:B------:R0:W5:Y:S01]  /*1eb0*/  LDG.E.CONSTANT R8, desc[UR12][R8.64] ;  /* 0x0000000c08087981 */ /* 0x000162000c1e9900 */
[----:B------:R-:W1:Y:S01]  /*1ec0*/  S2UR UR7, SR_CgaCtaId ;  /* 0x00000000000779c3 */ /* 0x000e620000008800 */
[----:B------:R-:W-:-:S02]  /*1ed0*/  UMOV UR6, 0x400 ;  /* 0x0000040000067882 */ /* 0x000fc40000000000 */
[----:B------:R-:W-:Y:S02]  /*1ee0*/  UIADD3 UR5, UPT, UPT, UR6, 0x800, URZ ;  /* 0x0000080006057890 */ /* 0x000fe4000fffe0ff */
[----:B------:R-:W-:Y:S02]  /*1ef0*/  UIADD3 UR8, UPT, UPT, UR6, 0x400, URZ ;  /* 0x0000040006087890 */ /* 0x000fe4000fffe0ff */
[----:B-1----:R-:W-:Y:S02]  /*1f00*/  ULEA UR5, UR7, UR5, 0x18 ;  /* 0x0000000507057291 */ /* 0x002fe4000f8ec0ff */
[----:B------:R-:W-:Y:S02]  /*1f10*/  ULEA UR6, UR7, UR6, 0x18 ;  /* 0x0000000607067291 */ /* 0x000fe4000f8ec0ff */
[----:B------:R-:W-:Y:S02]  /*1f20*/  ULEA UR5, UR4, UR5, 0x2 ;  /* 0x0000000504057291 */ /* 0x000fe4000f8e10ff */
[----:B------:R-:W-:-:S02]  /*1f30*/  ULEA UR7, UR7, UR8, 0x18 ;  /* 0x0000000807077291 */ /* 0x000fc4000f8ec0ff */
[----:B------:R-:W-:Y:S02]  /*1f40*/  ULEA UR6, UR4, UR6, 0x2 ;  /* 0x0000000604067291 */ /* 0x000fe4000f8e10ff */
[----:B------:R-:W-:Y:S02]  /*1f50*/  ULEA UR7, UR4, UR7, 0x2 ;  /* 0x0000000704077291 */ /* 0x000fe4000f8e10ff */
[----:B------:R-:W-:Y:S01]  /*1f60*/  UIADD3 UR4, UPT, UPT, UR4, 0x8, URZ ;  /* 0x0000000804047890 */ /* 0x000fe2000fffe0ff */
[----:B------:R-:W-:Y:S04]  /*1f70*/  LDS R11, [UR5+0x4] ;  /* 0x00000405ff0b7984 */ /* 0x000fe80008000800 */
[----:B------:R-:W2:Y:S04]  /*1f80*/  LDS R10, [UR5] ;  /* 0x00000005ff0a7984 */ /* 0x000ea80008000800 */
[----:B------:R-:W1:Y:S04]  /*1f90*/  LDS R13, [UR6+0x4] ;  /* 0x00000406ff0d7984 */ /* 0x000e680008000800 */
[----:B------:R-:W1:Y:S04]  /*1fa0*/  LDS R19, [UR7+0x4] ;  /* 0x00000407ff137984 */ /* 0x000e680008000800 */
[----:B0-----:R-:W0:Y:S04]  /*1fb0*/  LDS R7, [UR6] ;  /* 0x00000006ff077984 */ /* 0x001e280008000800 */
[----:B------:R-:W-:Y:S04]  /*1fc0*/  LDS R9, [UR5+0x8] ;  /* 0x00000805ff097984 */ /* 0x000fe80008000800 */
[----:B------:R-:W0:Y:S04]  /*1fd0*/  LDS R3, [UR7] ;  /* 0x00000007ff037984 */ /* 0x000e280008000800 */
[----:B------:R-:W5:Y:S04]  /*1fe0*/  LDS R21, [UR5+0xc] ;  /* 0x00000c05ff157984 */ /* 0x000f680008000800 */
[----:B------:R-:W-:Y:S01]  /*1ff0*/  LDS R27, [UR5+0x10] ;  /* 0x00001005ff1b7984 */ /* 0x000fe20008000800 */
[----:B--2---:R-:W-:-:S03]  /*2000*/  FMUL R10, R15, R10 ;  /* 0x0000000a0f0a7220 */ /* 0x004fc60000400000 */
[----:B------:R-:W2:Y:S01]  /*2010*/  LDS R15, [UR7+0x8] ;  /* 0x00000807ff0f7984 */ /* 0x000ea20008000800 */
[----:B---3--:R-:W-:-:S03]  /*2020*/  FMUL R0, R0, R11 ;  /* 0x0000000b00007220 */ /* 0x008fc60000400000 */
[----:B------:R-:W3:Y:S01]  /*2030*/  LDS R11, [UR6+0x8] ;  /* 0x00000806ff0b7984 */ /* 0x000ee20008000800 */
[C---:B-1----:R-:W-:Y:S01]  /*2040*/  FMUL R13, R0.reuse, R13 ;  /* 0x0000000d000d7220 */ /* 0x042fe20000400000 */
[----:B------:R-:W-:Y:S02]  /*2050*/  FMUL R18, R0, R19 ;  /* 0x0000001300127220 */ /* 0x000fe40000400000 */
[----:B------:R-:W1:Y:S01]  /*2060*/  LDS R0, [UR5+0x14] ;  /* 0x00001405ff007984 */ /* 0x000e620008000800 */
[C---:B0-----:R-:W-:Y:S01]  /*2070*/  FFMA R12, R10.reuse, R7, R13 ;  /* 0x000000070a0c7223 */ /* 0x041fe2000000000d */
[----:B------:R-:W-:Y:S02]  /*2080*/  FFMA R10, R10, R3, R18 ;  /* 0x000000030a0a7223 */ /* 0x000fe40000000012 */
[----:B------:R-:W0:Y:S04]  /*2090*/  LDS R19, [UR6+0x14] ;  /* 0x00001406ff137984 */ /* 0x000e280008000800 */
[----:B------:R-:W0:Y:S04]  /*20a0*/  LDS R7, [UR7+0x14] ;  /* 0x00001407ff077984 */ /* 0x000e280008000800 */
[----:B------:R-:W0:Y:S01]  /*20b0*/  LDS R3, [UR5+0x18] ;  /* 0x00001805ff037984 */ /* 0x000e220008000800 */
[----:B----4-:R-:W-:-:S03]  /*20c0*/  FMUL R9, R14, R9 ;  /* 0x000000090e097220 */ /* 0x010fc60000400000 */
[----:B------:R-:W-:Y:S04]  /*20d0*/  LDS R13, [UR7+0x10] ;  /* 0x00001007ff0d7984 */ /* 0x000fe80008000800 */
[----:B------:R-:W4:Y:S04]  /*20e0*/  LDS R14, [UR6+0x10] ;  /* 0x00001006ff0e7984 */ /* 0x000f280008000800 */
[----:B------:R-:W4:Y:S01]  /*20f0*/  LDS R18, [UR6+0xc] ;  /* 0x00000c06ff127984 */ /* 0x000f220008000800 */
[----:B-----5:R-:W-:-:S03]  /*2100*/  FMUL R21, R16, R21 ;  /* 0x0000001510157220 */ /* 0x020fc60000400000 */
[----:B------:R-:W5:Y:S01]  /*2110*/  LDS R16, [UR7+0x18] ;  /* 0x00001807ff107984 */ /* 0x000f620008000800 */
[----:B--2---:R-:W-:-:S03]  /*2120*/  FFMA R10, R9, R15, R10 ;  /* 0x0000000f090a7223 */ /* 0x004fc6000000000a */
[----:B------:R-:W2:Y:S01]  /*2130*/  LDS R15, [UR7+0xc] ;  /* 0x00000c07ff0f7984 */ /* 0x000ea20008000800 */
[----:B---3--:R-:W-:-:S03]  /*2140*/  FFMA R11, R9, R11, R12 ;  /* 0x0000000b090b7223 */ /* 0x008fc6000000000c */
[----:B------:R-:W3:Y:S01]  /*2150*/  LDS R9, [UR5+0x1c] ;  /* 0x00001c05ff097984 */ /* 0x000ee20008000800 */
[----:B-1----:R-:W-:-:S03]  /*2160*/  FMUL R20, R17, R0 ;  /* 0x0000000011147220 */ /* 0x002fc60000400000 */
[----:B------:R-:W1:Y:S01]  /*2170*/  LDS R12, [UR6+0x18] ;  /* 0x00001806ff0c7984 */ /* 0x000e620008000800 */
[----:B0-----:R-:W-:-:S03]  /*2180*/  FMUL R19, R20, R19 ;  /* 0x0000001314137220 */ /* 0x001fc60000400000 */
[----:B------:R-:W0:Y:S01]  /*2190*/  LDS R17, [UR6+0x1c] ;  /* 0x00001c06ff117984 */ /* 0x000e220008000800 */
[----:B------:R-:W-:-:S03]  /*21a0*/  FMUL R20, R20, R7 ;  /* 0x0000000714147220 */ /* 0x000fc60000400000 */
[----:B------:R-:W0:Y:S01]  /*21b0*/  LDS R0, [UR7+0x1c] ;  /* 0x00001c07ff007984 */ /* 0x000e220008000800 */
[----:B------:R-:W-:Y:S01]  /*21c0*/  FMUL R2, R2, R27 ;  /* 0x0000001b02027220 */ /* 0x000fe20000400000 */
[----:B------:R-:W-:-:S03]  /*21d0*/  FMUL R3, R6, R3 ;  /* 0x0000000306037220 */ /* 0x000fc60000400000 */
[C---:B----4-:R-:W-:Y:S01]  /*21e0*/  FFMA R14, R2.reuse, R14, R19 ;  /* 0x0000000e020e7223 */ /* 0x050fe20000000013 */
[----:B------:R-:W-:Y:S01]  /*21f0*/  FFMA R13, R2, R13, R20 ;  /* 0x0000000d020d7223 */ /* 0x000fe20000000014 */
[----:B------:R-:W-:-:S04]  /*2200*/  FFMA R18, R21, R18, R11 ;  /* 0x0000001215127223 */ /* 0x000fc8000000000b */
[----:B------:R-:W-:Y:S01]  /*2210*/  FADD R18, R25, R18 ;  /* 0x0000001219127221 */ /* 0x000fe20000000000 */
[----:B-----5:R-:W-:Y:S01]  /*2220*/  FFMA R13, R3, R16, R13 ;  /* 0x00000010030d7223 */ /* 0x020fe2000000000d */
[----:B--2---:R-:W-:Y:S01]  /*2230*/  FFMA R15, R21, R15, R10 ;  /* 0x0000000f150f7223 */ /* 0x004fe2000000000a */
[----:B---3--:R-:W-:-:S03]  /*2240*/  FMUL R8, R8, R9 ;  /* 0x0000000908087220 */ /* 0x008fc60000400000 */
[----:B------:R-:W-:Y:S01]  /*2250*/  FADD R15, R24, R15 ;  /* 0x0000000f180f7221 */ /* 0x000fe20000000000 */
[----:B-1----:R-:W-:-:S04]  /*2260*/  FFMA R7, R3, R12, R14 ;  /* 0x0000000c03077223 */ /* 0x002fc8000000000e */
[C---:B0-----:R-:W-:Y:S01]  /*2270*/  FFMA R7, R8.reuse, R17, R7 ;  /* 0x0000001108077223 */ /* 0x041fe20000000007 */
[----:B------:R-:W-:-:S03]  /*2280*/  FFMA R0, R8, R0, R13 ;  /* 0x0000000008007223 */ /* 0x000fc6000000000d */
[----:B------:R-:W-:Y:S01]  /*2290*/  FADD R25, R18, R7 ;  /* 0x0000000712197221 */ /* 0x000fe20000000000 */
[----:B------:R-:W-:-:S07]  /*22a0*/  FADD R24, R15, R0 ;  /* 0x000000000f187221 */ /* 0x000fce0000000000 */
.L_x_41:
[----:B------:R-:W-:Y:S05]  /*22b0*/  @P1 BRA `(.L_x_35) ;  /* 0x0000000000f81947 */ /* 0x000fea0003800000 */
[----:B------:R-:W1:Y:S01]  /*22c0*/  LDCU.64 UR6, c[0x0][0x388] ;  /* 0x00007100ff0677ac */ /* 0x000e620008000a00 */
[----:B------:R-:W-:Y:S02]  /*22d0*/  IADD3 R3, PT, PT, R23, UR4, RZ ;  /* 0x0000000417037c10 */ /* 0x000fe4000fffe0ff */
[----:B------:R-:W-:Y:S02]  /*22e0*/  MOV R23, RZ ;  /* 0x000000ff00177202 */ /* 0x000fe40000000f00 */
[C---:B------:R-:W-:Y:S01]  /*22f0*/  IADD3 R11, PT, PT, R3.reuse, 0x1, RZ ;  /* 0x00000001030b7810 */ /* 0x040fe20007ffe0ff */
[C---:B------:R-:W-:Y:S01]  /*2300*/  VIADD R13, R3.reuse, 0x2 ;  /* 0x00000002030d7836 */ /* 0x040fe20000000000 */
[C---:B------:R-:W-:Y:S01]  /*2310*/  IADD3 R17, PT, PT, R3.reuse, 0x3, RZ ;  /* 0x0000000303117810 */ /* 0x040fe20007ffe0ff */
[----:B------:R-:W-:-:S04]  /*2320*/  IMAD.WIDE.U32 R6, R3, R4, R22 ;  /* 0x0000000403067225 */ /* 0x000fc800078e0016 */
[----:B0-----:R-:W-:-:S04]  /*2330*/  IMAD.WIDE.U32 R8, R11, R4, R22 ;  /* 0x000000040b087225 */ /* 0x001fc800078e0016 */
[----:B------:R-:W-:Y:S01]  /*2340*/  IMAD.WIDE.U32 R14, R13, R4, R22 ;  /* 0x000000040d0e7225 */ /* 0x000fe200078e0016 */
[----:B-1----:R-:W-:-:S03]  /*2350*/  LEA R12, P1, R8, UR6, 0x2 ;  /* 0x00000006080c7c11 */ /* 0x002fc6000f8210ff */
[-C--:B------:R-:W-:Y:S01]  /*2360*/  IMAD R11, R11, R5.reuse, R9 ;  /* 0x000000050b0b7224 */ /* 0x080fe200078e0209 */
[----:B------:R-:W-:Y:S01]  /*2370*/  LEA R10, P0, R6, UR6, 0x2 ;  /* 0x00000006060a7c11 */ /* 0x000fe2000f8010ff */
[-C--:B------:R-:W-:Y:S01]  /*2380*/  IMAD R7, R3, R5.reuse, R7 ;  /* 0x0000000503077224 */ /* 0x080fe200078e0207 */
[----:B------:R-:W-:Y:S01]  /*2390*/  LEA R2, P2, R14, UR6, 0x2 ;  /* 0x000000060e027c11 */ /* 0x000fe2000f8410ff */
[-C--:B------:R-:W-:Y:S01]  /*23a0*/  IMAD R3, R13, R5.reuse, R15 ;  /* 0x000000050d037224 */ /* 0x080fe200078e020f */
[----:B------:R-:W-:Y:S02]  /*23b0*/  LEA.HI.X R13, R8, UR7, R11, 0x2, P1 ;  /* 0x00000007080d7c11 */ /* 0x000fe400088f140b */
[----:B------:R-:W-:Y:S01]  /*23c0*/  LEA.HI.X R11, R6, UR7, R7, 0x2, P0 ;  /* 0x00000007060b7c11 */ /* 0x000fe200080f1407 */
[C---:B------:R-:W-:Y:S01]  /*23d0*/  IMAD.WIDE.U32 R6, R17.reuse, R4, R22 ;  /* 0x0000000411067225 */ /* 0x040fe200078e0016 */
[----:B------:R-:W-:Y:S01]  /*23e0*/  LEA.HI.X R3, R14, UR7, R3, 0x2, P2 ;  /* 0x000000070e037c11 */ /* 0x000fe200090f1403 */
[----:B------:R-:W2:Y:S02]  /*23f0*/  LDG.E.CONSTANT R0, desc[UR12][R12.64] ;  /* 0x0000000c0c007981 */ /* 0x000ea4000c1e9900 */
[----:B------:R-:W-:Y:S01]  /*2400*/  IMAD R17, R17, R5, R7 ;  /* 0x0000000511117224 */ /* 0x000fe200078e0207 */
[C---:B------:R-:W-:Y:S01]  /*2410*/  LEA R8, P0, R6.reuse, UR6, 0x2 ;  /* 0x0000000606087c11 */ /* 0x040fe2000f8010ff */
[----:B------:R-:W3:Y:S03]  /*2420*/  LDG.E.CONSTANT R10, desc[UR12][R10.64] ;  /* 0x0000000c0a0a7981 */ /* 0x000ee6000c1e9900 */
[----:B------:R-:W-:Y:S01]  /*2430*/  LEA.HI.X R9, R6, UR7, R17, 0x2, P0 ;  /* 0x0000000706097c11 */ /* 0x000fe200080f1411 */
[----:B------:R-:W4:Y:S04]  /*2440*/  LDG.E.CONSTANT R14, desc[UR12][R2.64] ;  /* 0x0000000c020e7981 */ /* 0x000f28000c1e9900 */
        /* <DEDUP_REMOVED lines=10> */
[----:B------:R-:W-:-:S03]  /*24f0*/  ULEA UR4, UR4, UR9, 0x2 ;  /* 0x0000000904047291 */ /* 0x000fc6000f8e10ff */
[----:B0-----:R-:W2:Y:S04]  /*2500*/  LDS R9, [UR5+0x4] ;  /* 0x00000405ff097984 */ /* 0x001ea80008000800 */
[----:B------:R-:W3:Y:S04]  /*2510*/  LDS R7, [UR5] ;  /* 0x00000005ff077984 */ /* 0x000ee80008000800 */
[----:B------:R-:W0:Y:S04]  /*2520*/  LDS R15, [UR6+0x4] ;  /* 0x00000406ff0f7984 */ /* 0x000e280008000800 */
[----:B------:R-:W1:Y:S04]  /*2530*/  LDS R17, [UR4+0x4] ;  /* 0x00000404ff117984 */ /* 0x000e680008000800 */
[----:B------:R-:W-:Y:S04]  /*2540*/  LDS R12, [UR6] ;  /* 0x00000006ff0c7984 */ /* 0x000fe80008000800 */
[----:B------:R-:W4:Y:S04]  /*2550*/  LDS R11, [UR5+0x8] ;  /* 0x00000805ff0b7984 */ /* 0x000f280008000800 */
[----:B------:R-:W4:Y:S04]  /*2560*/  LDS R18, [UR4] ;  /* 0x00000004ff127984 */ /* 0x000f280008000800 */
[----:B------:R-:W-:Y:S04]  /*2570*/  LDS R16, [UR6+0x8] ;  /* 0x00000806ff107984 */ /* 0x000fe80008000800 */
[----:B------:R-:W5:Y:S04]  /*2580*/  LDS R13, [UR5+0xc] ;  /* 0x00000c05ff0d7984 */ /* 0x000f680008000800 */
[----:B------:R-:W5:Y:S04]  /*2590*/  LDS R6, [UR4+0x8] ;  /* 0x00000804ff067984 */ /* 0x000f680008000800 */
[----:B------:R-:W5:Y:S04]  /*25a0*/  LDS R3, [UR6+0xc] ;  /* 0x00000c06ff037984 */ /* 0x000f680008000800 */
[----:B------:R-:W5:Y:S01]  /*25b0*/  LDS R2, [UR4+0xc] ;  /* 0x00000c04ff027984 */ /* 0x000f620008000800 */
[----:B--2---:R-:W-:Y:S01]  /*25c0*/  FMUL R0, R0, R9 ;  /* 0x0000000900007220 */ /* 0x004fe20000400000 */
[----:B---3--:R-:W-:-:S03]  /*25d0*/  FMUL R7, R10, R7 ;  /* 0x000000070a077220 */ /* 0x008fc60000400000 */
[C---:B0-----:R-:W-:Y:S01]  /*25e0*/  FMUL R10, R0.reuse, R15 ;  /* 0x0000000f000a7220 */ /* 0x041fe20000400000 */
[----:B-1----:R-:W-:Y:S01]  /*25f0*/  FMUL R17, R0, R17 ;  /* 0x0000001100117220 */ /* 0x002fe20000400000 */
[----:B----4-:R-:W-:Y:S02]  /*2600*/  FMUL R11, R14, R11 ;  /* 0x0000000b0e0b7220 */ /* 0x010fe40000400000 */
[C---:B------:R-:W-:Y:S01]  /*2610*/  FFMA R10, R7.reuse, R12, R10 ;  /* 0x0000000c070a7223 */ /* 0x040fe2000000000a */
[----:B------:R-:W-:Y:S01]  /*2620*/  FFMA R17, R7, R18, R17 ;  /* 0x0000001207117223 */ /* 0x000fe20000000011 */
[----:B-----5:R-:W-:Y:S02]  /*2630*/  FMUL R8, R8, R13 ;  /* 0x0000000d08087220 */ /* 0x020fe40000400000 */
[C---:B------:R-:W-:Y:S01]  /*2640*/  FFMA R7, R11.reuse, R16, R10 ;  /* 0x000000100b077223 */ /* 0x040fe2000000000a */
[----:B------:R-:W-:-:S03]  /*2650*/  FFMA R17, R11, R6, R17 ;  /* 0x000000060b117223 */ /* 0x000fc60000000011 */
[C---:B------:R-:W-:Y:S01]  /*2660*/  FFMA R0, R8.reuse, R3, R7 ;  /* 0x0000000308007223 */ /* 0x040fe20000000007 */
[----:B------:R-:W-:-:S03]  /*2670*/  FFMA R17, R8, R2, R17 ;  /* 0x0000000208117223 */ /* 0x000fc60000000011 */
[----:B------:R-:W-:Y:S01]  /*2680*/  FADD R25, R25, R0 ;  /* 0x0000000019197221 */ /* 0x000fe20000000000 */
[----:B------:R-:W-:-:S07]  /*2690*/  FADD R24, R24, R17 ;  /* 0x0000001118187221 */ /* 0x000fce0000000000 */
.L_x_35:
[----:B------:R-:W1:Y:S02]  /*26a0*/  LDCU.64 UR4, c[0x0][0x380] ;  /* 0x00007000ff0477ac */ /* 0x000e640008000a00 */
[----:B-1----:R-:W-:-:S04]  /*26b0*/  LEA R2, P0, R22, UR4, 0x2 ;  /* 0x0000000416027c11 */ /* 0x002fc8000f8010ff */
[----:B------:R-:W-:Y:S02]  /*26c0*/  LEA.HI.X R3, R22, UR5, RZ, 0x2, P0 ;  /* 0x0000000516037c11 */ /* 0x000fe400080f14ff */
[----:B------:R-:W-:-:S03]  /*26d0*/  LEA R6, P0, R4, R2, 0x2 ;  /* 0x0000000204067211 */ /* 0x000fc600078010ff */
[----:B------:R-:W-:Y:S01]  /*26e0*/  REDG.E.ADD.F32.FTZ.RN.STRONG.GPU desc[UR12][R2.64], R25 ;  /* 0x00000019020079a6 */ /* 0x000fe2000c12f30c */
[----:B------:R-:W-:-:S05]  /*26f0*/  LEA.HI.X R7, R4, R3, R5, 0x2, P0 ;  /* 0x0000000304077211 */ /* 0x000fca00000f1405 */
[----:B------:R-:W-:Y:S01]  /*2700*/  REDG.E.ADD.F32.FTZ.RN.STRONG.GPU desc[UR12][R6.64], R24 ;  /* 0x00000018060079a6 */ /* 0x000fe2000c12f30c */
[----:B------:R-:W-:Y:S05]  /*2710*/  EXIT ;  /* 0x000000000000794d */ /* 0x000fea0003800000 */
        .weak           $__internal_3_$__cuda_sm20_rcp_rn_f32_slowpath
        .type           $__internal_3_$__cuda_sm20_rcp_rn_f32_slowpath,@function
        .size           $__internal_3_$__cuda_sm20_rcp_rn_f32_slowpath,(.L_x_110 - $__internal_3_$__cuda_sm20_rcp_rn_f32_slowpath)
$__internal_3_$__cuda_sm20_rcp_rn_f32_slowpath:
[----:B------:R-:W-:Y:S01]  /*2720*/  SHF.L.U32 R2, R0, 0x1, RZ ;  /* 0x0000000100027819 */ /* 0x000fe200000006ff */
[----:B------:R-:W-:Y:S03]  /*2730*/  BSSY.RECONVERGENT B2, `(.L_x_42) ;  /* 0x0000030000027945 */ /* 0x000fe60003800200 */
[----:B------:R-:W-:-:S04]  /*2740*/  SHF.R.U32.HI R2, RZ, 0x18, R2 ;  /* 0x00000018ff027819 */ /* 0x000fc80000011602 */
[----:B------:R-:W-:-:S13]  /*2750*/  ISETP.NE.U32.AND P0, PT, R2, RZ, PT ;  /* 0x000000ff0200720c */ /* 0x000fda0003f05070 */
[----:B------:R-:W-:Y:S05]  /*2760*/  @P0 BRA `(.L_x_43) ;  /* 0x0000000000280947 */ /* 0x000fea0003800000 */
[----:B------:R-:W-:-:S04]  /*2770*/  SHF.L.U32 R2, R0, 0x1, RZ ;  /* 0x0000000100027819 */ /* 0x000fc800000006ff */
[----:B------:R-:W-:-:S13]  /*2780*/  ISETP.NE.AND P0, PT, R2, RZ, PT ;  /* 0x000000ff0200720c */ /* 0x000fda0003f05270 */
[----:B------:R-:W-:Y:S01]  /*2790*/  @P0 FFMA R9, R0, 1.84467440737095516160e+19, RZ ;  /* 0x5f80000000090823 */ /* 0x000fe200000000ff */
[----:B------:R-:W-:Y:S08]  /*27a0*/  @!P0 MUFU.RCP R5, R0 ;  /* 0x0000000000058308 */ /* 0x000ff00000001000 */
[----:B------:R-:W0:Y:S02]  /*27b0*/  @P0 MUFU.RCP R2, R9 ;  /* 0x0000000900020308 */ /* 0x000e240000001000 */
[----:B0-----:R-:W-:-:S04]  /*27c0*/  @P0 FFMA R10, R9, R2, -1 ;  /* 0xbf800000090a0423 */ /* 0x001fc80000000002 */
[----:B------:R-:W-:-:S04]  /*27d0*/  @P0 FADD.FTZ R11, -R10, -RZ ;  /* 0x800000ff0a0b0221 */ /* 0x000fc80000010100 */
[----:B------:R-:W-:-:S04]  /*27e0*/  @P0 FFMA R2, R2, R11, R2 ;  /* 0x0000000b02020223 */ /* 0x000fc80000000002 */
[----:B------:R-:W-:Y:S01]  /*27f0*/  @P0 FFMA R5, R2, 1.84467440737095516160e+19, RZ ;  /* 0x5f80000002050823 */ /* 0x000fe200000000ff */
[----:B------:R-:W-:Y:S06]  /*2800*/  BRA `(.L_x_44) ;  /* 0x0000000000887947 */ /* 0x000fec0003800000 */
.L_x_43:
[----:B------:R-:W-:-:S05]  /*2810*/  VIADD R5, R2, 0xffffff03 ;  /* 0xffffff0302057836 */ /* 0x000fca0000000000 */
[----:B------:R-:W-:-:S13]  /*2820*/  ISETP.GT.U32.AND P0, PT, R5, 0x1, PT ;  /* 0x000000010500780c */ /* 0x000fda0003f04070 */
[----:B------:R-:W-:Y:S05]  /*2830*/  @P0 BRA `(.L_x_45) ;  /* 0x0000000000780947 */ /* 0x000fea0003800000 */
[----:B------:R-:W-:Y:S01]  /*2840*/  LOP3.LUT R9, R0, 0x7fffff, RZ, 0xc0, !PT ;  /* 0x007fffff00097812 */ /* 0x000fe200078ec0ff */
[----:B------:R-:W-:-:S03]  /*2850*/  HFMA2 R16, -RZ, RZ, 0, 1.78813934326171875e-07 ;  /* 0x00000003ff107431 */ /* 0x000fc600000001ff */
[----:B------:R-:W-:-:S04]  /*2860*/  LOP3.LUT R9, R9, 0x3f800000, RZ, 0xfc, !PT ;  /* 0x3f80000009097812 */ /* 0x000fc800078efcff */
[----:B------:R-:W0:Y:S01]  /*2870*/  MUFU.RCP R10, R9 ;  /* 0x00000009000a7308 */ /* 0x000e220000001000 */
[----:B------:R-:W-:Y:S01]  /*2880*/  SHF.L.U32 R13, R16, R5, RZ ;  /* 0x00000005100d7219 */ /* 0x000fe200000006ff */
[----:B0-----:R-:W-:-:S04]  /*2890*/  FFMA R11, R9, R10, -1 ;  /* 0xbf800000090b7423 */ /* 0x001fc8000000000a */
[----:B------:R-:W-:-:S04]  /*28a0*/  FADD.FTZ R11, -R11, -RZ ;  /* 0x800000ff0b0b7221 */ /* 0x000fc80000010100 */
[CCC-:B------:R-:W-:Y:S01]  /*28b0*/  FFMA.RM R12, R10.reuse, R11.reuse, R10.reuse ;  /* 0x0000000b0a0c7223 */ /* 0x1c0fe2000000400a */
[----:B------:R-:W-:-:S04]  /*28c0*/  FFMA.RP R11, R10, R11, R10 ;  /* 0x0000000b0a0b7223 */ /* 0x000fc8000000800a */
[C---:B------:R-:W-:Y:S02]  /*28d0*/  LOP3.LUT R10, R12.reuse, 0x7fffff, RZ, 0xc0, !PT ;  /* 0x007fffff0c0a7812 */ /* 0x040fe400078ec0ff */
[----:B------:R-:W-:Y:S02]  /*28e0*/  FSETP.NEU.FTZ.AND P0, PT, R12, R11, PT ;  /* 0x0000000b0c00720b */ /* 0x000fe40003f1d000 */
[----:B------:R-:W-:Y:S02]  /*28f0*/  LOP3.LUT R10, R10, 0x800000, RZ, 0xfc, !PT ;  /* 0x008000000a0a7812 */ /* 0x000fe400078efcff */
[----:B------:R-:W-:Y:S02]  /*2900*/  SEL R11, RZ, 0xffffffff, !P0 ;  /* 0xffffffffff0b7807 */ /* 0x000fe40004000000 */
[----:B------:R-:W-:Y:S02]  /*2910*/  LOP3.LUT R12, R13, R10, RZ, 0xc0, !PT ;  /* 0x0000000a0d0c7212 */ /* 0x000fe400078ec0ff */
[----:B------:R-:W-:-:S02]  /*2920*/  IADD3 R11, PT, PT, -R11, RZ, RZ ;  /* 0x000000ff0b0b7210 */ /* 0x000fc40007ffe1ff */
[-C--:B------:R-:W-:Y:S02]  /*2930*/  SHF.R.U32.HI R12, RZ, R5.reuse, R12 ;  /* 0x00000005ff0c7219 */ /* 0x080fe4000001160c */
[----:B------:R-:W-:Y:S02]  /*2940*/  LOP3.LUT P1, RZ, R11, R5, R10, 0xf8, !PT ;  /* 0x000000050bff7212 */ /* 0x000fe4000782f80a */
[C---:B------:R-:W-:Y:S02]  /*2950*/  LOP3.LUT P0, RZ, R12.reuse, 0x1, RZ, 0xc0, !PT ;  /* 0x000000010cff7812 */ /* 0x040fe4000780c0ff */
[----:B------:R-:W-:-:S04]  /*2960*/  LOP3.LUT P2, RZ, R12, 0x2, RZ, 0xc0, !PT ;  /* 0x000000020cff7812 */ /* 0x000fc8000784c0ff */
[----:B------:R-:W-:Y:S02]  /*2970*/  PLOP3.LUT P0, PT, P0, P1, P2, 0xe0, 0x0 ;  /* 0x000000000000781c */ /* 0x000fe40000703c20 */
[----:B------:R-:W-:Y:S02]  /*2980*/  LOP3.LUT P1, RZ, R0, 0x7fffff, RZ, 0xc0, !PT ;  /* 0x007fffff00ff7812 */ /* 0x000fe4000782c0ff */
[----:B------:R-:W-:-:S04]  /*2990*/  SEL R5, RZ, 0x1, !P0 ;  /* 0x00000001ff057807 */ /* 0x000fc80004000000 */
[----:B------:R-:W-:-:S04]  /*29a0*/  IADD3 R5, PT, PT, -R5, RZ, RZ ;  /* 0x000000ff05057210 */ /* 0x000fc80007ffe1ff */
[----:B------:R-:W-:Y:S01]  /*29b0*/  ISETP.GE.AND P0, PT, R5, RZ, PT ;  /* 0x000000ff0500720c */ /* 0x000fe20003f06270 */
[----:B------:R-:W-:-:S05]  /*29c0*/  VIADD R5, R2, 0xffffff04 ;  /* 0xffffff0402057836 */ /* 0x000fca0000000000 */
[----:B------:R-:W-:-:S07]  /*29d0*/  SHF.R.U32.HI R5, RZ, R5, R10 ;  /* 0x00000005ff057219 */ /* 0x000fce000001160a */
[----:B------:R-:W-:-:S04]  /*29e0*/  @!P0 IADD3 R5, PT, PT, R5, 0x1, RZ ;  /* 0x0000000105058810 */ /* 0x000fc80007ffe0ff */
[----:B------:R-:W-:-:S04]  /*29f0*/  @!P1 SHF.L.U32 R5, R5, 0x1, RZ ;  /* 0x0000000105059819 */ /* 0x000fc800000006ff */
[----:B------:R-:W-:Y:S01]  /*2a00*/  LOP3.LUT R5, R5, 0x80000000, R0, 0xf8, !PT ;  /* 0x8000000005057812 */ /* 0x000fe200078ef800 */
[----:B------:R-:W-:Y:S06]  /*2a10*/  BRA `(.L_x_44) ;  /* 0x0000000000047947 */ /* 0x000fec0003800000 */
.L_x_45:
[----:B------:R0:W1:Y:S02]  /*2a20*/  MUFU.RCP R5, R0 ;  /* 0x0000000000057308 */ /* 0x0000640000001000 */
.L_x_44:
[----:B------:R-:W-:Y:S05]  /*2a30*/  BSYNC.RECONVERGENT B2 ;  /* 0x0000000000027941 */ /* 0x000fea0003800200 */
.L_x_42:
[----:B------:R-:W-:-:S04]  /*2a40*/  MOV R9, 0x0 ;  /* 0x0000000000097802 */ /* 0x000fc80000000f00 */
[----:B01----:R-:W-:Y:S05]  /*2a50*/  RET.REL.NODEC R8 `(_Z18LogPropagateKernelPfPKfS1_S1_S1_S1_ffmm) ;  /* 0xffffffd408687950 */ /* 0x003fea0003c3ffff */
.L_x_46:
        /* <DEDUP_REMOVED lines=10> */
.L_x_110:


//--------------------- .text._Z15PropagateKernelPfPKfS1_S1_S1_S1_S1_fffmm --------------------------
	.section	.text._Z15PropagateKernelPfPKfS1_S1_S1_S1_S1_fffmm,"ax",@progbits
	.align	128
        .global         _Z15PropagateKernelPfPKfS1_S1_S1_S1_S1_fffmm
        .type           _Z15PropagateKernelPfPKfS1_S1_S1_S1_S1_fffmm,@function
        .size           _Z15PropagateKernelPfPKfS1_S1_S1_S1_S1_fffmm,(.L_x_112 - _Z15PropagateKernelPfPKfS1_S1_S1_S1_S1_fffmm)
        .other          _Z15PropagateKernelPfPKfS1_S1_S1_S1_S1_fffmm,@"STO_CUDA_ENTRY STV_DEFAULT"
_Z15PropagateKernelPfPKfS1_S1_S1_S1_S1_fffmm:
.text._Z15PropagateKernelPfPKfS1_S1_S1_S1_S1_fffmm:
[----:B------:R-:W-:Y:S08]  /*0000*/  LDC R1, c[0x0][0x37c] ;  /* 0x0000df00ff017b82 */ /* 0x000ff00000000800 */
[----:B------:R-:W0:Y:S01]  /*0010*/  S2UR UR11, SR_CTAID.Y ;  /* 0x00000000000b79c3 */ /* 0x000e220000002600 */
[----:B------:R-:W1:Y:S01]  /*0020*/  S2R R3, SR_TID.X ;  /* 0x0000000000037919 */ /* 0x000e620000002100 */
[----:B------:R-:W2:Y:S01]  /*0030*/  LDCU.64 UR12, c[0x0][0x358] ;  /* 0x00006b00ff0c77ac */ /* 0x000ea20008000a00 */
[----:B------:R-:W-:Y:S05]  /*0040*/  BSSY.RECONVERGENT B0, `(.L_x_47) ;  /* 0x0000038000007945 */ /* 0x000fea0003800200 */
[----:B------:R-:W0:Y:S08]  /*0050*/  LDC R22, c[0x0][0x360] ;  /* 0x0000d800ff167b82 */ /* 0x000e300000000800 */
[----:B------:R-:W3:Y:S08]  /*0060*/  LDC.64 R4, c[0x0][0x3c8] ;  /* 0x0000f200ff047b82 */ /* 0x000ef00000000a00 */
[----:B------:R-:W1:Y:S01]  /*0070*/  S2UR UR4, SR_CTAID.X ;  /* 0x00000000000479c3 */ /* 0x000e620000002500 */
[----:B0-----:R-:W-:-:S05]  /*0080*/  IMAD R21, R22, UR11, RZ ;  /* 0x0000000b16157c24 */ /* 0x001fca000f8e02ff */
[----:B---3--:R-:W-:-:S04]  /*0090*/  IADD3 R4, P0, PT, -R21, R4, RZ ;  /* 0x0000000415047210 */ /* 0x008fc80007f1e1ff */
[----:B------:R-:W-:Y:S02]  /*00a0*/  IADD3.X R5, PT, PT, R5, -0x1, RZ, P0, !PT ;  /* 0xffffffff05057810 */ /* 0x000fe400007fe4ff */
[----:B------:R-:W-:Y:S01]  /*00b0*/  ISETP.LT.U32.AND P0, PT, R4, 0x100, PT ;  /* 0x000001000400780c */ /* 0x000fe20003f01070 */
[----:B-1----:R-:W-:-:S03]  /*00c0*/  IMAD R22, R22, UR4, R3 ;  /* 0x0000000416167c24 */ /* 0x002fc6000f8e0203 */
[----:B------:R-:W-:-:S04]  /*00d0*/  ISETP.LT.U32.AND.EX P0, PT, R5, RZ, PT, P0 ;  /* 0x000000ff0500720c */ /* 0x000fc80003f01100 */
[----:B------:R-:W-:Y:S02]  /*00e0*/  SEL R14, R4, 0x100, P0 ;  /* 0x00000100040e7807 */ /* 0x000fe40000000000 */
[----:B------:R-:W-:Y:S02]  /*00f0*/  SEL R6, R5, RZ, P0 ;  /* 0x000000ff05067207 */ /* 0x000fe40000000000 */
[----:B------:R-:W-:-:S04]  /*0100*/  ISETP.GT.U32.AND P0, PT, R14, R3, PT ;  /* 0x000000030e00720c */ /* 0x000fc80003f04070 */
[----:B------:R-:W-:-:S13]  /*0110*/  ISETP.GT.U32.AND.EX P0, PT, R6, RZ, PT, P0 ;  /* 0x000000ff0600720c */ /* 0x000fda0003f04100 */
[----:B--2---:R-:W-:Y:S05]  /*0120*/  @!P0 BRA `(.L_x_48) ;  /* 0x0000000000a48947 */ /* 0x004fea0003800000 */
[----:B------:R-:W0:Y:S01]  /*0130*/  LDC.64 R8, c[0x0][0x390] ;  /* 0x0000e400ff087b82 */ /* 0x000e220000000a00 */
[----:B------:R-:W-:-:S07]  /*0140*/  IMAD.IADD R7, R21, 0x1, R3 ;  /* 0x0000000115077824 */ /* 0x000fce00078e0203 */
[----:B------:R-:W1:Y:S01]  /*0150*/  LDC.64 R12, c[0x0][0x3a8] ;  /* 0x0000ea00ff0c7b82 */ /* 0x000e620000000a00 */
[----:B0-----:R-:W-:-:S06]  /*0160*/  IMAD.WIDE.U32 R8, R7, 0x4, R8 ;  /* 0x0000000407087825 */ /* 0x001fcc00078e0008 */
[----:B------:R-:W2:Y:S01]  /*0170*/  LDG.E.CONSTANT R8, desc[UR12][R8.64] ;  /* 0x0000000c08087981 */ /* 0x000ea2000c1e9900 */
[----:B-1----:R-:W-:-:S06]  /*0180*/  IMAD.WIDE.U32 R12, R7, 0x4, R12 ;  /* 0x00000004070c7825 */ /* 0x002fcc00078e000c */
[----:B------:R-:W3:Y:S01]  /*0190*/  LDG.E.CONSTANT R12, desc[UR12][R12.64] ;  /* 0x0000000c0c0c7981 */ /* 0x000ee2000c1e9900 */
[----:B--2---:R-:W-:-:S13]  /*01a0*/  FSETP.GE.AND P0, PT, R8, RZ, PT ;  /* 0x000000ff0800720b */ /* 0x004fda0003f06000 */
[----:B------:R-:W0:Y:S02]  /*01b0*/  @P0 LDC.64 R10, c[0x0][0x398] ;  /* 0x0000e600ff0a0b82 */ /* 0x000e240000000a00 */
[----:B0-----:R-:W-:-:S06]  /*01c0*/  @P0 IMAD.WIDE.U32 R10, R7, 0x4, R10 ;  /* 0x00000004070a0825 */ /* 0x001fcc00078e000a */
[----:B------:R-:W2:Y:S01]  /*01d0*/  @P0 LDG.E.CONSTANT R11, desc[UR12][R10.64] ;  /* 0x0000000c0a0b0981 */ /* 0x000ea2000c1e9900 */
[----:B------:R-:W0:Y:S01]  /*01e0*/  S2UR UR5, SR_CgaCtaId ;  /* 0x00000000000579c3 */ /* 0x000e220000008800 */
[----:B------:R-:W-:Y:S01]  /*01f0*/  UMOV UR4, 0x400 ;  /* 0x0000040000047882 */ /* 0x000fe20000000000 */
[----:B------:R-:W-:Y:S02]  /*0200*/  IMAD.MOV.U32 R0, RZ, RZ, RZ ;  /* 0x000000ffff007224 */ /* 0x000fe400078e00ff */
[----:B---3--:R-:W-:-:S05]  /*0210*/  VIADD R2, R12, 0x1800000 ;  /* 0x018000000c027836 */ /* 0x008fca0000000000 */
[----:B------:R-:W-:Y:S01]  /*0220*/  LOP3.LUT R2, R2, 0x7f800000, RZ, 0xc0, !PT ;  /* 0x7f80000002027812 */ /* 0x000fe200078ec0ff */
[----:B0-----:R-:W-:Y:S01]  /*0230*/  ULEA UR4, UR5, UR4, 0x18 ;  /* 0x0000000405047291 */ /* 0x001fe2000f8ec0ff */
[----:B------:R-:W0:Y:S05]  /*0240*/  LDCU UR5, c[0x0][0x3c0] ;  /* 0x00007800ff0577ac */ /* 0x000e2a0008000800 */
[----:B------:R-:W-:Y:S01]  /*0250*/  LEA R7, R3, UR4, 0x2 ;  /* 0x0000000403077c11 */ /* 0x000fe2000f8e10ff */
[----:B------:R-:W-:Y:S01]  /*0260*/  BSSY.RECONVERGENT B1, `(.L_x_49) ;  /* 0x000000e000017945 */ /* 0x000fe20003800200 */
[----:B0-----:R-:W-:Y:S01]  /*0270*/  FSETP.GT.AND P3, PT, R12, UR5, PT ;  /* 0x000000050c007c0b */ /* 0x001fe2000bf64000 */
[----:B--2---:R-:W-:-:S05]  /*0280*/  @P0 FADD R0, R8, -R11 ;  /* 0x8000000b08000221 */ /* 0x004fca0000000000 */
[----:B------:R0:W-:Y:S01]  /*0290*/  STS [R7], R0 ;  /* 0x0000000007007388 */ /* 0x0001e20000000800 */
[----:B------:R-:W-:-:S13]  /*02a0*/  ISETP.GT.U32.AND P0, PT, R2, 0x1ffffff, PT ;  /* 0x01ffffff0200780c */ /* 0x000fda0003f04070 */
[----:B0-----:R-:W-:Y:S05]  /*02b0*/  @P0 BRA `(.L_x_50) ;  /* 0x0000000000100947 */ /* 0x001fea0003800000 */
[----:B------:R-:W-:-:S07]  /*02c0*/  MOV R8, 0x2e0 ;  /* 0x000002e000087802 */ /* 0x000fce0000000f00 */
[----:B------:R-:W-:Y:S05]  /*02d0*/  CALL.REL.NOINC `($__internal_4_$__cuda_sm20_rcp_rn_f32_slowpath) ;  /* 0x0000002000a07944 */ /* 0x000fea0003c00000 */
[----:B------:R-:W-:Y:S01]  /*02e0*/  MOV R0, R7 ;  /* 0x0000000700007202 */ /* 0x000fe20000000f00 */
[----:B------:R-:W-:Y:S06]  /*02f0*/  BRA `(.L_x_51) ;  /* 0x0000000000107947 */ /* 0x000fec0003800000 */
.L_x_50:
[----:B------:R-:W0:Y:S02]  /*0300*/  MUFU.RCP R7, R12 ;  /* 0x0000000c00077308 */ /* 0x000e240000001000 */
[----:B0-----:R-:W-:-:S04]  /*0310*/  FFMA R0, R12, R7, -1 ;  /* 0xbf8000000c007423 */ /* 0x001fc80000000007 */
[----:B------:R-:W-:-:S04]  /*0320*/  FADD.FTZ R0, -R0, -RZ ;  /* 0x800000ff00007221 */ /* 0x000fc80000010100 */
[----:B------:R-:W-:-:S07]  /*0330*/  FFMA R0, R7, R0, R7 ;  /* 0x0000000007007223 */ /* 0x000fce0000000007 */
.L_x_51:
[----:B------:R-:W-:Y:S05]  /*0340*/  BSYNC.RECONVERGENT B1 ;  /* 0x0000000000017941 */ /* 0x000fea0003800200 */
.L_x_49:
[----:B------:R-:W0:Y:S01]  /*0350*/  S2UR UR5, SR_CgaCtaId ;  /* 0x00000000000579c3 */ /* 0x000e220000008800 */
[----:B------:R-:W-:Y:S01]  /*0360*/  UMOV UR4, 0x400 ;  /* 0x0000040000047882 */ /* 0x000fe20000000000 */
[----:B------:R-:W-:Y:S01]  /*0370*/  FSEL R0, R0, RZ, P3 ;  /* 0x000000ff00007208 */ /* 0x000fe20001800000 */
[----:B------:R-:W-:-:S04]  /*0380*/  UIADD3 UR4, UPT, UPT, UR4, 0x400, URZ ;  /* 0x0000040004047890 */ /* 0x000fc8000fffe0ff */
[----:B0-----:R-:W-:-:S06]  /*0390*/  ULEA UR4, UR5, UR4, 0x18 ;  /* 0x0000000405047291 */ /* 0x001fcc000f8ec0ff */
[----:B------:R-:W-:-:S05]  /*03a0*/  LEA R3, R3, UR4, 0x2 ;  /* 0x0000000403037c11 */ /* 0x000fca000f8e10ff */
[----:B------:R0:W-:Y:S02]  /*03b0*/  STS [R3], R0 ;  /* 0x0000000003007388 */ /* 0x0001e40000000800 */
.L_x_48:
[----:B------:R-:W-:Y:S05]  /*03c0*/  BSYNC.RECONVERGENT B0 ;  /* 0x0000000000007941 */ /* 0x000fea0003800200 */
.L_x_47:
[----:B------:R-:W0:Y:S01]  /*03d0*/  LDCU.64 UR4, c[0x0][0x3d0] ;  /* 0x00007a00ff0477ac */ /* 0x000e220008000a00 */
[----:B------:R-:W-:Y:S01]  /*03e0*/  BSSY.RECONVERGENT B0, `(.L_x_52) ;  /* 0x000000c000007945 */ /* 0x000fe20003800200 */
[----:B------:R-:W-:Y:S02]  /*03f0*/  IMAD.MOV.U32 R20, RZ, RZ, RZ ;  /* 0x000000ffff147224 */ /* 0x000fe400078e00ff */
[----:B0-----:R-:W-:Y:S02]  /*0400*/  IMAD.U32 R0, RZ, RZ, UR4 ;  /* 0x00000004ff007e24 */ /* 0x001fe4000f8e00ff */
[----:B------:R-:W-:Y:S01]  /*0410*/  IMAD.U32 R3, RZ, RZ, UR5 ;  /* 0x00000005ff037e24 */ /* 0x000fe2000f8e00ff */
[----:B------:R-:W-:Y:S02]  /*0420*/  BAR.SYNC.DEFER_BLOCKING 0x0 ;  /* 0x0000000000007b1d */ /* 0x000fe40000010000 */
[----:B------:R-:W-:-:S04]  /*0430*/  ISETP.GE.U32.AND P0, PT, R22, R0, PT ;  /* 0x000000001600720c */ /* 0x000fc80003f06070 */
[----:B------:R-:W-:-:S13]  /*0440*/  ISETP.GE.U32.AND.EX P0, PT, RZ, R3, PT, P0 ;  /* 0x00000003ff00720c */ /* 0x000fda0003f06100 */
[----:B------:R-:W-:Y:S05]  /*0450*/  @P0 BRA `(.L_x_53) ;  /* 0x0000000000100947 */ /* 0x000fea0003800000 */
[----:B------:R-:W0:Y:S02]  /*0460*/  LDCU.64 UR4, c[0x0][0x3a0] ;  /* 0x00007400ff0477ac */ /* 0x000e240008000a00 */
[----:B0-----:R-:W-:-:S04]  /*0470*/  LEA R8, P0, R22, UR4, 0x2 ;  /* 0x0000000416087c11 */ /* 0x001fc8000f8010ff */
[----:B------:R-:W-:-:S05]  /*0480*/  LEA.HI.X R9, R22, UR5, RZ, 0x2, P0 ;  /* 0x0000000516097c11 */ /* 0x000fca00080f14ff */
[----:B------:R0:W5:Y:S04]  /*0490*/  LDG.E.CONSTANT R20, desc[UR12][R8.64] ;  /* 0x0000000c08147981 */ /* 0x000168000c1e9900 */
.L_x_53:
[----:B------:R-:W-:Y:S05]  /*04a0*/  BSYNC.RECONVERGENT B0 ;  /* 0x0000000000007941 */ /* 0x000fea0003800200 */
.L_x_52:
[----:B------:R-:W1:Y:S01]  /*04b0*/  LDCU UR4, c[0x0][0x3bc] ;  /* 0x00007780ff0477ac */ /* 0x000e620008000800 */
[----:B------:R-:W-:Y:S01]  /*04c0*/  BSSY.RECONVERGENT B0, `(.L_x_54) ;  /* 0x00001f2000007945 */ /* 0x000fe20003800200 */
[----:B------:R-:W-:Y:S01]  /*04d0*/  HFMA2 R23, -RZ, RZ, 0, 0 ;  /* 0x00000000ff177431 */ /* 0x000fe200000001ff */
[----:B-1---5:R-:W-:-:S13]  /*04e0*/  FSETP.GT.AND P0, PT, R20, UR4, PT ;  /* 0x0000000414007c0b */ /* 0x022fda000bf04000 */
[----:B------:R-:W-:Y:S05]  /*04f0*/  @!P0 BRA `(.L_x_55) ;  /* 0x0000001c00b88947 */ /* 0x000fea0003800000 */
[----:B------:R-:W-:Y:S01]  /*0500*/  LOP3.LUT R2, R14, 0x3, RZ, 0xc0, !PT ;  /* 0x000000030e027812 */ /* 0x000fe200078ec0ff */
[----:B------:R-:W-:-:S03]  /*0510*/  IMAD.MOV.U32 R23, RZ, RZ, RZ ;  /* 0x000000ffff177224 */ /* 0x000fc600078e00ff */
        /* <DEDUP_REMOVED lines=10> */
[----:B------:R-:W-:Y:S01]  /*05c0*/  IADD3 R2, P1, PT, RZ, -R2, RZ ;  /* 0x80000002ff027210 */ /* 0x000fe20007f3e0ff */
[----:B------:R-:W-:Y:S01]  /*05d0*/  IMAD.MOV.U32 R23, RZ, RZ, RZ ;  /* 0x000000ffff177224 */ /* 0x000fe200078e00ff */
[----:B------:R-:W-:Y:S01]  /*05e0*/  ISETP.GE.U32.AND.EX P0, PT, R5, RZ, PT, P0 ;  /* 0x000000ff0500720c */ /* 0x000fe20003f06100 */
[----:B------:R-:W-:Y:S02]  /*05f0*/  UIADD3 UR5, UPT, UPT, UR4, 0x400, URZ ;  /* 0x0000040004057890 */ /* 0x000fe4000fffe0ff */
[----:B-1----:R-:W-:Y:S02]  /*0600*/  ULEA UR10, UR6, UR4, 0x18 ;  /* 0x00000004060a7291 */ /* 0x002fe4000f8ec0ff */
[----:B------:R-:W-:Y:S01]  /*0610*/  ULEA UR9, UR6, UR5, 0x18 ;  /* 0x0000000506097291 */ /* 0x000fe2000f8ec0ff */
[----:B------:R-:W-:-:S02]  /*0620*/  UMOV UR4, URZ ;  /* 0x000000ff00047c82 */ /* 0x000fc40008000000 */
[----:B------:R-:W-:-:S05]  /*0630*/  UMOV UR5, URZ ;  /* 0x000000ff00057c82 */ /* 0x000fca0008000000 */
[----:B--2---:R-:W-:Y:S05]  /*0640*/  @!P0 BRA `(.L_x_58) ;  /* 0x0000000400248947 */ /* 0x004fea0003800000 */
[----:B------:R-:W1:Y:S01]  /*0650*/  S2UR UR7, SR_CgaCtaId ;  /* 0x00000000000779c3 */ /* 0x000e620000008800 */
[----:B------:R-:W-:Y:S01]  /*0660*/  UMOV UR4, 0x400 ;  /* 0x0000040000047882 */ /* 0x000fe20000000000 */
[----:B------:R-:W-:Y:S01]  /*0670*/  HFMA2 R16, -RZ, RZ, 0, 0 ;  /* 0x00000000ff107431 */ /* 0x000fe200000001ff */
[----:B------:R-:W-:Y:S01]  /*0680*/  UIADD3 UR6, UPT, UPT, UR4, 0x400, URZ ;  /* 0x0000040004067890 */ /* 0x000fe2000fffe0ff */
[----:B------:R-:W-:Y:S01]  /*0690*/  LOP3.LUT R14, R14, 0x1fc, RZ, 0xc0, !PT ;  /* 0x000001fc0e0e7812 */ /* 0x000fe200078ec0ff */
[C---:B------:R-:W-:Y:S01]  /*06a0*/  IMAD.SHL.U32 R17, R0.reuse, 0x4, RZ ;  /* 0x0000000400117824 */ /* 0x040fe200078e00ff */
[----:B------:R-:W-:Y:S01]  /*06b0*/  SHF.L.U64.HI R15, R0, 0x2, R3 ;  /* 0x00000002000f7819 */ /* 0x000fe20000010203 */
[----:B------:R-:W-:Y:S01]  /*06c0*/  IMAD.MOV.U32 R23, RZ, RZ, RZ ;  /* 0x000000ffff177224 */ /* 0x000fe200078e00ff */
[----:B------:R-:W2:Y:S01]  /*06d0*/  LDCU.64 UR16, c[0x0][0x388] ;  /* 0x00007100ff1077ac */ /* 0x000ea20008000a00 */
[----:B------:R-:W3:Y:S01]  /*06e0*/  LDCU.64 UR20, c[0x0][0x3d0] ;  /* 0x00007a00ff1477ac */ /* 0x000ee20008000a00 */
[----:B-1----:R-:W-:-:S02]  /*06f0*/  ULEA UR8, UR7, UR4, 0x18 ;  /* 0x0000000407087291 */ /* 0x002fc4000f8ec0ff */
[----:B------:R-:W-:Y:S01]  /*0700*/  ULEA UR6, UR7, UR6, 0x18 ;  /* 0x0000000607067291 */ /* 0x000fe2000f8ec0ff */
[----:B--23--:R-:W-:-:S11]  /*0710*/  UMOV UR4, URZ ;  /* 0x000000ff00047c82 */ /* 0x00cfd60008000000 */
.L_x_59:
[C---:B------:R-:W-:Y:S01]  /*0720*/  IADD3 R13, P0, PT, R21.reuse, UR4, RZ ;  /* 0x00000004150d7c10 */ /* 0x040fe2000ff1e0ff */
[----:B------:R-:W-:Y:S01]  /*0730*/  UIADD3 UR14, UPT, UPT, UR4, 0x2, URZ ;  /* 0x00000002040e7890 */ /* 0x000fe2000fffe0ff */
[----:B------:R-:W-:Y:S01]  /*0740*/  IMAD.U32 R0, RZ, RZ, UR20 ;  /* 0x00000014ff007e24 */ /* 0x000fe2000f8e00ff */
[----:B------:R-:W-:Y:S01]  /*0750*/  UIADD3 UR7, UPT, UPT, UR4, 0x3, URZ ;  /* 0x0000000304077890 */ /* 0x000fe2000fffe0ff */
[----:B------:R-:W-:Y:S01]  /*0760*/  MOV R3, UR21 ;  /* 0x0000001500037c02 */ /* 0x000fe20008000f00 */
[----:B------:R-:W-:Y:S02]  /*0770*/  IMAD.X R5, RZ, RZ, UR5, P0 ;  /* 0x00000005ff057e24 */ /* 0x000fe400080e06ff */
[C---:B------:R-:W-:Y:S01]  /*0780*/  IADD3 R11, P0, PT, R21.reuse, UR14, RZ ;  /* 0x0000000e150b7c10 */ /* 0x040fe2000ff1e0ff */
[----:B0-----:R-:W-:Y:S01]  /*0790*/  IMAD.MOV.U32 R8, RZ, RZ, R22 ;  /* 0x000000ffff087224 */ /* 0x001fe200078e0016 */
[----:B------:R-:W-:Y:S01]  /*07a0*/  IADD3 R19, P2, PT, R21, UR7, RZ ;  /* 0x0000000715137c10 */ /* 0x000fe2000ff5e0ff */
[----:B------:R-:W-:-:S02]  /*07b0*/  IMAD.MOV.U32 R9, RZ, RZ, RZ ;  /* 0x000000ffff097224 */ /* 0x000fc400078e00ff */
[-C--:B------:R-:W-:Y:S02]  /*07c0*/  IMAD R4, R5, R0.reuse, RZ ;  /* 0x0000000005047224 */ /* 0x080fe400078e02ff */
[----:B------:R-:W-:-:S04]  /*07d0*/  IMAD.WIDE.U32 R6, R13, R0, R8 ;  /* 0x000000000d067225 */ /* 0x000fc800078e0008 */
[----:B------:R-:W-:Y:S01]  /*07e0*/  IMAD.X R5, RZ, RZ, RZ, P0 ;  /* 0x000000ffff057224 */ /* 0x000fe200000e06ff */
[----:B------:R-:W-:Y:S01]  /*07f0*/  LEA R10, P0, R6, UR16, 0x2 ;  /* 0x00000010060a7c11 */ /* 0x000fe2000f8010ff */
[----:B------:R-:W-:Y:S01]  /*0800*/  IMAD R25, R13, R3, R4 ;  /* 0x000000030d197224 */ /* 0x000fe200078e0204 */
[----:B------:R-:W-:Y:S01]  /*0810*/  IADD3.X R13, PT, PT, RZ, RZ, RZ, P2, !PT ;  /* 0x000000ffff0d7210 */ /* 0x000fe200017fe4ff */
[-C--:B------:R-:W-:Y:S02]  /*0820*/  IMAD R12, R5, R0.reuse, RZ ;  /* 0x00000000050c7224 */ /* 0x080fe400078e02ff */
[----:B------:R-:W-:Y:S02]  /*0830*/  IMAD.IADD R7, R7, 0x1, R25 ;  /* 0x0000000107077824 */ /* 0x000fe400078e0219 */
[----:B------:R-:W-:-:S04]  /*0840*/  IMAD.WIDE.U32 R4, R11, R0, R8 ;  /* 0x000000000b047225 */ /* 0x000fc800078e0008 */
[----:B------:R-:W-:Y:S01]  /*0850*/  IMAD R25, R11, R3, R12 ;  /* 0x000000030b197224 */ /* 0x000fe200078e020c */
[----:B------:R-:W-:Y:S01]  /*0860*/  LEA.HI.X R11, R6, UR17, R7, 0x2, P0 ;  /* 0x00000011060b7c11 */ /* 0x000fe200080f1407 */
[-C--:B------:R-:W-:Y:S01]  /*0870*/  IMAD R18, R13, R0.reuse, RZ ;  /* 0x000000000d127224 */ /* 0x080fe200078e02ff */
[----:B------:R-:W-:Y:S01]  /*0880*/  IADD3 R12, P0, PT, R10, R17, RZ ;  /* 0x000000110a0c7210 */ /* 0x000fe20007f1e0ff */
[----:B------:R-:W-:Y:S01]  /*0890*/  IMAD.IADD R5, R5, 0x1, R25 ;  /* 0x0000000105057824 */ /* 0x000fe200078e0219 */
[----:B------:R-:W-:Y:S01]  /*08a0*/  LEA R6, P2, R4, UR16, 0x2 ;  /* 0x0000001004067c11 */ /* 0x000fe2000f8410ff */
[C---:B------:R-:W-:Y:S01]  /*08b0*/  IMAD.WIDE.U32 R8, R19.reuse, R0, R8 ;  /* 0x0000000013087225 */ /* 0x040fe200078e0008 */
[----:B------:R0:W2:Y:S03]  /*08c0*/  LDG.E.CONSTANT R10, desc[UR12][R10.64] ;  /* 0x0000000c0a0a7981 */ /* 0x0000a6000c1e9900 */
[----:B------:R-:W-:-:S02]  /*08d0*/  IMAD R19, R19, R3, R18 ;  /* 0x0000000313137224 */ /* 0x000fc400078e0212 */
[----:B------:R-:W-:Y:S01]  /*08e0*/  IMAD.X R13, R11, 0x1, R15, P0 ;  /* 0x000000010b0d7824 */ /* 0x000fe200000e060f */
[----:B------:R-:W-:Y:S02]  /*08f0*/  LEA.HI.X R7, R4, UR17, R5, 0x2, P2 ;  /* 0x0000001104077c11 */ /* 0x000fe400090f1405 */
[C---:B------:R-:W-:Y:S02]  /*0900*/  LEA R4, P0, R8.reuse, UR16, 0x2 ;  /* 0x0000001008047c11 */ /* 0x040fe4000f8010ff */
[----:B------:R-:W-:Y:S01]  /*0910*/  IADD3 R5, PT, PT, R9, R19, RZ ;  /* 0x0000001309057210 */ /* 0x000fe20007ffe0ff */
[----:B------:R1:W3:Y:S03]  /*0920*/  LDG.E.CONSTANT R12, desc[UR12][R12.64] ;  /* 0x0000000c0c0c7981 */ /* 0x0002e6000c1e9900 */
[----:B------:R-:W-:Y:S01]  /*0930*/  LEA.HI.X R5, R8, UR17, R5, 0x2, P0 ;  /* 0x0000001108057c11 */ /* 0x000fe200080f1405 */
[----:B------:R4:W5:Y:S04]  /*0940*/  LDG.E.CONSTANT R6, desc[UR12][R6.64] ;  /* 0x0000000c06067981 */ /* 0x000968000c1e9900 */
[----:B------:R-:W5:Y:S01]  /*0950*/  LDG.E.CONSTANT R4, desc[UR12][R4.64] ;  /* 0x0000000c04047981 */ /* 0x000f62000c1e9900 */
[----:B------:R-:W-:-:S02]  /*0960*/  ULEA UR7, UR4, UR6, 0x2 ;  /* 0x0000000604077291 */ /* 0x000fc4000f8e10ff */
[----:B------:R-:W-:-:S07]  /*0970*/  ULEA UR14, UR4, UR8, 0x2 ;  /* 0x00000008040e7291 */ /* 0x000fce000f8e10ff */
[----:B------:R-:W2:Y:S04]  /*0980*/  LDS R9, [UR7] ;  /* 0x00000007ff097984 */ /* 0x000ea80008000800 */
[----:B------:R-:W2:Y:S04]  /*0990*/  LDS R8, [UR14] ;  /* 0x0000000eff087984 */ /* 0x000ea80008000800 */
[----:B0-----:R-:W3:Y:S04]  /*09a0*/  LDS R11, [UR7+0x4] ;  /* 0x00000407ff0b7984 */ /* 0x001ee80008000800 */
[----:B-1----:R-:W0:Y:S04]  /*09b0*/  LDS R13, [UR14+0x4] ;  /* 0x0000040eff0d7984 */ /* 0x002e280008000800 */
[----:B------:R-:W5:Y:S04]  /*09c0*/  LDS R19, [UR7+0x8] ;  /* 0x00000807ff137984 */ /* 0x000f680008000800 */
[----:B------:R-:W-:Y:S04]  /*09d0*/  LDS R18, [UR14+0x8] ;  /* 0x0000080eff127984 */ /* 0x000fe80008000800 */
[----:B------:R-:W1:Y:S04]  /*09e0*/  LDS R25, [UR7+0xc] ;  /* 0x00000c07ff197984 */ /* 0x000e680008000800 */
[----:B----4-:R-:W4:Y:S01]  /*09f0*/  LDS R7, [UR14+0xc] ;  /* 0x00000c0eff077984 */ /* 0x010f220008000800 */
[----:B------:R-:W-:-:S04]  /*0a00*/  IADD3 R14, P0, PT, R14, -0x4, RZ ;  /* 0xfffffffc0e0e7810 */ /* 0x000fc80007f1e0ff */
[----:B------:R-:W-:Y:S02]  /*0a10*/  IADD3.X R16, PT, PT, R16, -0x1, RZ, P0, !PT ;  /* 0xffffffff10107810 */ /* 0x000fe400007fe4ff */
[----:B------:R-:W-:-:S04]  /*0a20*/  ISETP.NE.U32.AND P0, PT, R14, RZ, PT ;  /* 0x000000ff0e00720c */ /* 0x000fc80003f05070 */
[----:B------:R-:W-:Y:S01]  /*0a30*/  ISETP.NE.AND.EX P0, PT, R16, RZ, PT, P0 ;  /* 0x000000ff1000720c */ /* 0x000fe20003f05300 */
[----:B------:R-:W-:Y:S01]  /*0a40*/  UIADD3 UR4, UPT, UPT, UR4, 0x4, URZ ;  /* 0x0000000404047890 */ /* 0x000fe2000fffe0ff */
[----:B--2---:R-:W-:-:S04]  /*0a50*/  FMUL R10, R10, R9 ;  /* 0x000000090a0a7220 */ /* 0x004fc80000400000 */
[----:B------:R-:W-:Y:S01]  /*0a60*/  FFMA R8, R10, R8, R23 ;  /* 0x000000080a087223 */ /* 0x000fe20000000017 */
[----:B---3--:R-:W-:-:S04]  /*0a70*/  FMUL R11, R12, R11 ;  /* 0x0000000b0c0b7220 */ /* 0x008fc80000400000 */
[----:B0-----:R-:W-:Y:S01]  /*0a80*/  FFMA R8, R11, R13, R8 ;  /* 0x0000000d0b087223 */ /* 0x001fe20000000008 */
[----:B-----5:R-:W-:Y:S01]  /*0a90*/  FMUL R19, R6, R19 ;  /* 0x0000001306137220 */ /* 0x020fe20000400000 */
[----:B-1----:R-:W-:-:S03]  /*0aa0*/  FMUL R25, R4, R25 ;  /* 0x0000001904197220 */ /* 0x002fc60000400000 */
[----:B------:R-:W-:-:S04]  /*0ab0*/  FFMA R8, R19, R18, R8 ;  /* 0x0000001213087223 */ /* 0x000fc80000000008 */
[----:B----4-:R-:W-:Y:S01]  /*0ac0*/  FFMA R23, R25, R7, R8 ;  /* 0x0000000719177223 */ /* 0x010fe20000000008 */
[----:B------:R-:W-:Y:S06]  /*0ad0*/  @P0 BRA `(.L_x_59) ;  /* 0xfffffffc00100947 */ /* 0x000fec000383ffff */
.L_x_58:
[----:B0-----:R-:W-:-:S07]  /*0ae0*/  IMAD.X R8, RZ, RZ, -0x1, P1 ;  /* 0xffffffffff087424 */ /* 0x001fce00008e06ff */
.L_x_60:
[----:B------:R-:W-:Y:S01]  /*0af0*/  IADD3 R7, P0, PT, R21, UR4, RZ ;  /* 0x0000000415077c10 */ /* 0x000fe2000ff1e0ff */
[----:B------:R-:W-:-:S04]  /*0b00*/  IMAD.MOV.U32 R4, RZ, RZ, R22 ;  /* 0x000000ffff047224 */ /* 0x000fc800078e0016 */
[----:B------:R-:W-:-:S04]  /*0b10*/  IMAD.X R5, RZ, RZ, UR5, P0 ;  /* 0x00000005ff057e24 */ /* 0x000fc800080e06ff */
[----:B------:R-:W-:Y:S02]  /*0b20*/  IMAD R6, R5, R0, RZ ;  /* 0x0000000005067224 */ /* 0x000fe400078e02ff */
[----:B------:R-:W-:-:S03]  /*0b30*/  HFMA2 R5, -RZ, RZ, 0, 0 ;  /* 0x00000000ff057431 */ /* 0x000fc600000001ff */
[----:B------:R-:W-:-:S04]  /*0b40*/  IMAD.WIDE.U32 R4, R7, R0, R4 ;  /* 0x0000000007047225 */ /* 0x000fc800078e0004 */
[----:B------:R-:W-:Y:S01]  /*0b50*/  IMAD R7, R7, R3, R6 ;  /* 0x0000000307077224 */ /* 0x000fe200078e0206 */
[----:B------:R-:W-:-:S03]  /*0b60*/  LEA R6, P0, R4, UR18, 0x2 ;  /* 0x0000001204067c11 */ /* 0x000fc6000f8010ff */
[----:B------:R-:W-:-:S05]  /*0b70*/  IMAD.IADD R7, R5, 0x1, R7 ;  /* 0x0000000105077824 */ /* 0x000fca00078e0207 */
[----:B------:R-:W-:-:S06]  /*0b80*/  LEA.HI.X R7, R4, UR19, R7, 0x2, P0 ;  /* 0x0000001304077c11 */ /* 0x000fcc00080f1407 */
[----:B------:R-:W2:Y:S01]  /*0b90*/  LDG.E.CONSTANT R7, desc[UR12][R6.64] ;  /* 0x0000000c06077981 */ /* 0x000ea2000c1e9900 */
[----:B------:R-:W-:Y:S01]  /*0ba0*/  ULEA UR6, UR4, UR9, 0x2 ;  /* 0x0000000904067291 */ /* 0x000fe2000f8e10ff */
[----:B------:R-:W-:Y:S01]  /*0bb0*/  IADD3 R2, P0, PT, R2, 0x1, RZ ;  /* 0x0000000102027810 */ /* 0x000fe20007f1e0ff */
[----:B------:R-:W-:Y:S02]  /*0bc0*/  ULEA UR7, UR4, UR10, 0x2 ;  /* 0x0000000a04077291 */ /* 0x000fe4000f8e10ff */
[----:B------:R-:W-:Y:S02]  /*0bd0*/  UIADD3 UR4, UPT, UPT, UR4, 0x1, URZ ;  /* 0x0000000104047890 */ /* 0x000fe4000fffe0ff */
[----:B------:R-:W-:Y:S01]  /*0be0*/  IMAD.X R8, RZ, RZ, R8, P0 ;  /* 0x000000ffff087224 */ /* 0x000fe200000e0608 */
[----:B------:R-:W-:Y:S02]  /*0bf0*/  ISETP.NE.U32.AND P0, PT, R2, RZ, PT ;  /* 0x000000ff0200720c */ /* 0x000fe40003f05070 */
[----:B------:R-:W2:Y:S02]  /*0c00*/  LDS R4, [UR6] ;  /* 0x00000006ff047984 */ /* 0x000ea40008000800 */
[----:B------:R-:W-:-:S02]  /*0c10*/  ISETP.NE.AND.EX P0, PT, R8, RZ, PT, P0 ;  /* 0x000000ff0800720c */ /* 0x000fc40003f05300 */
[----:B------:R-:W0:Y:S01]  /*0c20*/  LDS R5, [UR7] ;  /* 0x00000007ff057984 */ /* 0x000e220008000800 */
[----:B--2---:R-:W-:-:S04]  /*0c30*/  FMUL R4, R7, R4 ;  /* 0x0000000407047220 */ /* 0x004fc80000400000 */
[----:B0-----:R-:W-:-:S06]  /*0c40*/  FFMA R23, R4, R5, R23 ;  /* 0x0000000504177223 */ /* 0x001fcc0000000017 */
[----:B------:R-:W-:Y:S05]  /*0c50*/  @P0 BRA `(.L_x_60) ;  /* 0xfffffffc00a40947 */ /* 0x000fea000383ffff */
[----:B------:R-:W-:Y:S05]  /*0c60*/  BRA `(.L_x_57) ;  /* 0x0000001400a07947 */ /* 0x000fea0003800000 */
.L_x_56:
[----:B------:R-:W-:-:S04]  /*0c70*/  ISETP.NE.U32.AND P0, PT, R4, RZ, PT ;  /* 0x000000ff0400720c */ /* 0x000fc80003f05070 */
[----:B------:R-:W-:-:S13]  /*0c80*/  ISETP.NE.AND.EX P0, PT, R5, RZ, PT, P0 ;  /* 0x000000ff0500720c */ /* 0x000fda0003f05300 */
[----:B------:R-:W-:Y:S05]  /*0c90*/  @!P0 BRA `(.L_x_57) ;  /* 0x0000001400948947 */ /* 0x000fea0003800000 */
[----:B------:R-:W-:Y:S01]  /*0ca0*/  ISETP.GT.U32.AND P0, PT, R14, 0x4, PT ;  /* 0x000000040e00780c */ /* 0x000fe20003f04070 */
[----:B------:R-:W-:Y:S01]  /*0cb0*/  UMOV UR4, URZ ;  /* 0x000000ff00047c82 */ /* 0x000fe20008000000 */
[----:B------:R-:W-:Y:S02]  /*0cc0*/  IMAD.MOV.U32 R23, RZ, RZ, RZ ;  /* 0x000000ffff177224 */ /* 0x000fe400078e00ff */
        /* <DEDUP_REMOVED lines=13> */
[----:B------:R-:W-:Y:S01]  /*0da0*/  LOP3.LUT R18, R18, 0xfffffffc, RZ, 0xc0, !PT ;  /* 0xfffffffc12127812 */ /* 0x000fe200078ec0ff */
[----:B------:R-:W-:Y:S01]  /*0db0*/  UIADD3 UR6, UPT, UPT, UR4, 0x400, URZ ;  /* 0x0000040004067890 */ /* 0x000fe2000fffe0ff */
[----:B------:R-:W-:Y:S01]  /*0dc0*/  LOP3.LUT R17, R17, 0x7fffffff, RZ, 0xc0, !PT ;  /* 0x7fffffff11117812 */ /* 0x000fe200078ec0ff */
[----:B------:R-:W-:Y:S01]  /*0dd0*/  IMAD.MOV.U32 R23, RZ, RZ, RZ ;  /* 0x000000ffff177224 */ /* 0x000fe200078e00ff */
[C---:B------:R-:W-:Y:S01]  /*0de0*/  SHF.L.U64.HI R2, R0.reuse, 0x2, R3 ;  /* 0x0000000200027819 */ /* 0x040fe20000010203 */
[----:B------:R-:W-:Y:S01]  /*0df0*/  IMAD.MOV.U32 R19, RZ, RZ, R21 ;  /* 0x000000ffff137224 */ /* 0x000fe200078e0015 */
[----:B------:R-:W-:Y:S01]  /*0e00*/  SHF.L.U32 R16, R0, 0x2, RZ ;  /* 0x0000000200107819 */ /* 0x000fe200000006ff */
[----:B------:R-:W2:Y:S01]  /*0e10*/  LDCU.64 UR8, c[0x0][0x388] ;  /* 0x00007100ff0877ac */ /* 0x000ea20008000a00 */
[----:B------:R-:W3:Y:S01]  /*0e20*/  LDCU.64 UR14, c[0x0][0x3d0] ;  /* 0x00007a00ff0e77ac */ /* 0x000ee20008000a00 */
[----:B-1----:R-:W-:-:S02]  /*0e30*/  ULEA UR4, UR5, UR4, 0x18 ;  /* 0x0000000405047291 */ /* 0x002fc4000f8ec0ff */
[----:B------:R-:W-:Y:S02]  /*0e40*/  ULEA UR5, UR5, UR6, 0x18 ;  /* 0x0000000605057291 */ /* 0x000fe4000f8ec0ff */
[----:B------:R-:W-:Y:S02]  /*0e50*/  UIADD3 UR4, UPT, UPT, UR4, 0x20, URZ ;  /* 0x0000002004047890 */ /* 0x000fe4000fffe0ff */
[----:B------:R-:W-:Y:S01]  /*0e60*/  UIADD3 UR5, UPT, UPT, UR5, 0x20, URZ ;  /* 0x0000002005057890 */ /* 0x000fe2000fffe0ff */
[----:B--23--:R-:W-:-:S11]  /*0e70*/  UMOV UR6, 0x7 ;  /* 0x0000000700067882 */ /* 0x00cfd60000000000 */
.L_x_62:
[----:B------:R-:W-:Y:S01]  /*0e80*/  MOV R3, UR15 ;  /* 0x0000000f00037c02 */ /* 0x000fe20008000f00 */
[----:B------:R-:W-:Y:S01]  /*0e90*/  IMAD.U32 R0, RZ, RZ, UR14 ;  /* 0x0000000eff007e24 */ /* 0x000fe2000f8e00ff */
[----:B0-----:R-:W0:Y:S01]  /*0ea0*/  LDS.128 R8, [UR5+-0x20] ;  /* 0xffffe005ff087984 */ /* 0x001e220008000c00 */
[----:B------:R-:W-:Y:S02]  /*0eb0*/  IMAD.MOV.U32 R4, RZ, RZ, R22 ;  /* 0x000000ffff047224 */ /* 0x000fe400078e0016 */
[----:B------:R-:W-:Y:S02]  /*0ec0*/  IMAD.MOV.U32 R5, RZ, RZ, RZ ;  /* 0x000000ffff057224 */ /* 0x000fe400078e00ff */
[C---:B------:R-:W-:Y:S02]  /*0ed0*/  IMAD R7, R19.reuse, R3, RZ ;  /* 0x0000000313077224 */ /* 0x040fe400078e02ff */
[----:B------:R-:W-:-:S04]  /*0ee0*/  IMAD.WIDE.U32 R4, R19, R0, R4 ;  /* 0x0000000013047225 */ /* 0x000fc800078e0004 */
[----:B------:R-:W-:Y:S01]  /*0ef0*/  IMAD.IADD R5, R5, 0x1, R7 ;  /* 0x0000000105057824 */ /* 0x000fe200078e0207 */
[----:B------:R-:W-:-:S04]  /*0f00*/  LEA R26, P0, R4, UR8, 0x2 ;  /* 0x00000008041a7c11 */ /* 0x000fc8000f8010ff */
[----:B------:R-:W-:Y:S02]  /*0f10*/  LEA.HI.X R27, R4, UR9, R5, 0x2, P0 ;  /* 0x00000009041b7c11 */ /* 0x000fe400080f1405 */
[----:B------:R-:W-:Y:S01]  /*0f20*/  IADD3 R24, P0, PT, R26, R16, RZ ;  /* 0x000000101a187210 */ /* 0x000fe20007f1e0ff */
[----:B------:R-:W1:Y:S03]  /*0f30*/  LDS.128 R4, [UR4+-0x20] ;  /* 0xffffe004ff047984 */ /* 0x000e660008000c00 */
[----:B------:R-:W-:Y:S02]  /*0f40*/  IADD3.X R25, PT, PT, R27, R2, RZ, P0, !PT ;  /* 0x000000021b197210 */ /* 0x000fe400007fe4ff */
[----:B------:R-:W0:Y:S04]  /*0f50*/  LDG.E.CONSTANT R27, desc[UR12][R26.64] ;  /* 0x0000000c1a1b7981 */ /* 0x000e28000c1e9900 */
[----:B------:R-:W2:Y:S01]  /*0f60*/  LDG.E.CONSTANT R26, desc[UR12][R24.64] ;  /* 0x0000000c181a7981 */ /* 0x000ea2000c1e9900 */
[----:B------:R-:W-:-:S05]  /*0f70*/  IADD3 R12, P0, PT, R24, R16, RZ ;  /* 0x00000010180c7210 */ /* 0x000fca0007f1e0ff */
[----:B------:R-:W-:Y:S01]  /*0f80*/  IMAD.X R13, R25, 0x1, R2, P0 ;  /* 0x00000001190d7824 */ /* 0x000fe200000e0602 */
[----:B------:R-:W-:-:S04]  /*0f90*/  IADD3 R14, P0, PT, R12, R16, RZ ;  /* 0x000000100c0e7210 */ /* 0x000fc80007f1e0ff */
[----:B------:R3:W4:Y:S01]  /*0fa0*/  LDG.E.CONSTANT R29, desc[UR12][R12.64] ;  /* 0x0000000c0c1d7981 */ /* 0x000722000c1e9900 */
[----:B------:R-:W-:-:S05]  /*0fb0*/  IMAD.X R15, R13, 0x1, R2, P0 ;  /* 0x000000010d0f7824 */ /* 0x000fca00000e0602 */
[----:B------:R5:W4:Y:S01]  /*0fc0*/  LDG.E.CONSTANT R14, desc[UR12][R14.64] ;  /* 0x0000000c0e0e7981 */ /* 0x000b22000c1e9900 */
[----:B---3--:R-:W-:-:S05]  /*0fd0*/  IADD3 R13, PT, PT, R19, 0x4, RZ ;  /* 0x00000004130d7810 */ /* 0x008fca0007ffe0ff */
[----:B------:R-:W-:Y:S02]  /*0fe0*/  IMAD R25, R13, R3, RZ ;  /* 0x000000030d197224 */ /* 0x000fe400078e02ff */
[----:B0-----:R-:W-:Y:S01]  /*0ff0*/  FMUL R28, R27, R8 ;  /* 0x000000081b1c7220 */ /* 0x001fe20000400000 */
[----:B------:R-:W-:Y:S02]  /*1000*/  IMAD.MOV.U32 R27, RZ, RZ, RZ ;  /* 0x000000ffff1b7224 */ /* 0x000fe400078e00ff */
[----:B--2---:R-:W-:Y:S01]  /*1010*/  FMUL R24, R26, R9 ;  /* 0x000000091a187220 */ /* 0x004fe20000400000 */
[----:B------:R-:W-:-:S03]  /*1020*/  IMAD.MOV.U32 R26, RZ, RZ, R22 ;  /* 0x000000ffff1a7224 */ /* 0x000fc600078e0016 */
[----:B-1----:R-:W-:Y:S01]  /*1030*/  FMUL R5, R24, R5 ;  /* 0x0000000518057220 */ /* 0x002fe20000400000 */
[----:B------:R-:W-:-:S04]  /*1040*/  IMAD.WIDE.U32 R8, R13, R0, R26 ;  /* 0x000000000d087225 */ /* 0x000fc800078e001a */
[----:B------:R-:W-:Y:S01]  /*1050*/  VIADD R13, R19, 0x5 ;  /* 0x00000005130d7836 */ /* 0x000fe20000000000 */
[----:B------:R-:W-:Y:S02]  /*1060*/  IADD3 R9, PT, PT, R9, R25, RZ ;  /* 0x0000001909097210 */ /* 0x000fe40007ffe0ff */
[----:B------:R-:W-:Y:S01]  /*1070*/  LEA R24, P0, R8, UR8, 0x2 ;  /* 0x0000000808187c11 */ /* 0x000fe2000f8010ff */
[----:B-----5:R-:W-:-:S03]  /*1080*/  IMAD R15, R13, R3, RZ ;  /* 0x000000030d0f7224 */ /* 0x020fc600078e02ff */
[----:B------:R-:W-:Y:S01]  /*1090*/  LEA.HI.X R25, R8, UR9, R9, 0x2, P0 ;  /* 0x0000000908197c11 */ /* 0x000fe200080f1409 */
[----:B------:R-:W-:Y:S01]  /*10a0*/  FFMA R9, R28, R4, R5 ;  /* 0x000000041c097223 */ /* 0x000fe20000000005 */
[----:B------:R-:W-:-:S04]  /*10b0*/  IMAD.WIDE.U32 R4, R13, R0, R26 ;  /* 0x000000000d047225 */ /* 0x000fc800078e001a */
[----:B------:R-:W-:Y:S01]  /*10c0*/  IMAD.IADD R5, R5, 0x1, R15 ;  /* 0x0000000105057824 */ /* 0x000fe200078e020f */
[C---:B------:R-:W-:Y:S01]  /*10d0*/  LEA R12, P0, R4.reuse, UR8, 0x2 ;  /* 0x00000008040c7c11 */ /* 0x040fe2000f8010ff */
[----:B------:R0:W2:Y:S03]  /*10e0*/  LDG.E.CONSTANT R15, desc[UR12][R24.64] ;  /* 0x0000000c180f7981 */ /* 0x0000a6000c1e9900 */
[----:B------:R-:W-:-:S05]  /*10f0*/  LEA.HI.X R13, R4, UR9, R5, 0x2, P0 ;  /* 0x00000009040d7c11 */ /* 0x000fca00080f1405 */
[----:B------:R-:W3:Y:S01]  /*1100*/  LDG.E.CONSTANT R12, desc[UR12][R12.64] ;  /* 0x0000000c0c0c7981 */ /* 0x000ee2000c1e9900 */
[----:B----4-:R-:W-:Y:S01]  /*1110*/  FMUL R10, R29, R10 ;  /* 0x0000000a1d0a7220 */ /* 0x010fe20000400000 */
[----:B------:R-:W-:Y:S01]  /*1120*/  IADD3 R5, PT, PT, R19, 0x6, RZ ;  /* 0x0000000613057810 */ /* 0x000fe20007ffe0ff */
[----:B------:R-:W-:Y:S02]  /*1130*/  FMUL R14, R14, R11 ;  /* 0x0000000b0e0e7220 */ /* 0x000fe40000400000 */
[----:B------:R-:W-:Y:S02]  /*1140*/  FFMA R6, R10, R6, R9 ;  /* 0x000000060a067223 */ /* 0x000fe40000000009 */
[----:B------:R-:W2:Y:S01]  /*1150*/  LDS.128 R8, [UR5+-0x10] ;  /* 0xfffff005ff087984 */ /* 0x000ea20008000c00 */
[C---:B------:R-:W-:Y:S02]  /*1160*/  IMAD R29, R5.reuse, R3, RZ ;  /* 0x00000003051d7224 */ /* 0x040fe400078e02ff */
[----:B------:R-:W-:-:S04]  /*1170*/  IMAD.WIDE.U32 R4, R5, R0, R26 ;  /* 0x0000000005047225 */ /* 0x000fc800078e001a */
[----:B------:R-:W-:Y:S01]  /*1180*/  IMAD.IADD R5, R5, 0x1, R29 ;  /* 0x0000000105057824 */ /* 0x000fe200078e021d */
[----:B------:R-:W-:Y:S01]  /*1190*/  LEA R28, P0, R4, UR8, 0x2 ;  /* 0x00000008041c7c11 */ /* 0x000fe2000f8010ff */
[----:B0-----:R-:W-:-:S03]  /*11a0*/  FFMA R24, R14, R7, R6 ;  /* 0x000000070e187223 */ /* 0x001fc60000000006 */
[----:B------:R-:W-:Y:S02]  /*11b0*/  LEA.HI.X R29, R4, UR9, R5, 0x2, P0 ;  /* 0x00000009041d7c11 */ /* 0x000fe400080f1405 */
[----:B------:R-:W0:Y:S01]  /*11c0*/  LDS.128 R4, [UR4+-0x10] ;  /* 0xfffff004ff047984 */ /* 0x000e220008000c00 */
[----:B------:R-:W-:-:S03]  /*11d0*/  VIADD R14, R19, 0x7 ;  /* 0x00000007130e7836 */ /* 0x000fc60000000000 */
[----:B------:R1:W4:Y:S02]  /*11e0*/  LDG.E.CONSTANT R13, desc[UR12][R28.64] ;  /* 0x0000000c1c0d7981 */ /* 0x000324000c1e9900 */
[----:B-1----:R-:W-:Y:S02]  /*11f0*/  VIADD R29, R19, 0x8 ;  /* 0x00000008131d7836 */ /* 0x002fe40000000000 */
[----:B--2---:R-:W-:Y:S01]  /*1200*/  FMUL R25, R15, R8 ;  /* 0x000000080f197220 */ /* 0x004fe20000400000 */
[----:B------:R-:W-:Y:S02]  /*1210*/  IMAD R15, R14, R3, RZ ;  /* 0x000000030e0f7224 */ /* 0x000fe400078e02ff */
[----:B---3--:R-:W-:Y:S01]  /*1220*/  FMUL R12, R12, R9 ;  /* 0x000000090c0c7220 */ /* 0x008fe20000400000 */
[----:B------:R-:W-:-:S05]  /*1230*/  IMAD.WIDE.U32 R8, R14, R0, R26 ;  /* 0x000000000e087225 */ /* 0x000fca00078e001a */
[----:B------:R-:W-:Y:S02]  /*1240*/  IADD3 R9, PT, PT, R9, R15, RZ ;  /* 0x0000000f09097210 */ /* 0x000fe40007ffe0ff */
[----:B------:R-:W-:-:S04]  /*1250*/  LEA R14, P0, R8, UR8, 0x2 ;  /* 0x00000008080e7c11 */ /* 0x000fc8000f8010ff */
[----:B------:R-:W-:Y:S01]  /*1260*/  LEA.HI.X R15, R8, UR9, R9, 0x2, P0 ;  /* 0x00000009080f7c11 */ /* 0x000fe200080f1409 */
[----:B0-----:R-:W-:-:S04]  /*1270*/  FMUL R5, R12, R5 ;  /* 0x000000050c057220 */ /* 0x001fc80000400000 */
[----:B------:R0:W2:Y:S01]  /*1280*/  LDG.E.CONSTANT R12, desc[UR12][R14.64] ;  /* 0x0000000c0e0c7981 */ /* 0x0000a2000c1e9900 */
[C---:B------:R-:W-:Y:S02]  /*1290*/  IMAD R9, R29.reuse, R3, RZ ;  /* 0x000000031d097224 */ /* 0x040fe400078e02ff */
[----:B------:R-:W-:-:S03]  /*12a0*/  IMAD.WIDE.U32 R28, R29, R0, R26 ;  /* 0x000000001d1c7225 */ /* 0x000fc600078e001a */
[----:B------:R-:W-:Y:S01]  /*12b0*/  LEA R8, P0, R28, UR8, 0x2 ;  /* 0x000000081c087c11 */ /* 0x000fe2000f8010ff */
[----:B0-----:R-:W-:Y:S01]  /*12c0*/  FFMA R15, R25, R4, R5 ;  /* 0x00000004190f7223 */ /* 0x001fe20000000005 */
[----:B------:R-:W-:Y:S01]  /*12d0*/  IMAD.IADD R5, R29, 0x1, R9 ;  /* 0x000000011d057824 */ /* 0x000fe200078e0209 */
[----:B------:R-:W-:-:S04]  /*12e0*/  IADD3 R29, PT, PT, R19, 0x9, RZ ;  /* 0x00000009131d7810 */ /* 0x000fc80007ffe0ff */
[----:B------:R-:W-:Y:S01]  /*12f0*/  LEA.HI.X R9, R28, UR9, R5, 0x2, P0 ;  /* 0x000000091c097c11 */ /* 0x000fe200080f1405 */
[C---:B------:R-:W-:Y:S02]  /*1300*/  IMAD R5, R29.reuse, R3, RZ ;  /* 0x000000031d057224 */ /* 0x040fe400078e02ff */
[----:B------:R-:W-:-:S03]  /*1310*/  IMAD.WIDE.U32 R28, R29, R0, R26 ;  /* 0x000000001d1c7225 */ /* 0x000fc600078e001a */
[----:B------:R-:W3:Y:S01]  /*1320*/  LDG.E.CONSTANT R9, desc[UR12][R8.64] ;  /* 0x0000000c08097981 */ /* 0x000ee2000c1e9900 */
[----:B------:R-:W-:Y:S01]  /*1330*/  IMAD.IADD R5, R29, 0x1, R5 ;  /* 0x000000011d057824 */ /* 0x000fe200078e0205 */
[----:B------:R-:W-:-:S04]  /*1340*/  LEA R4, P0, R28, UR8, 0x2 ;  /* 0x000000081c047c11 */ /* 0x000fc8000f8010ff */
[----:B------:R-:W-:-:S05]  /*1350*/  LEA.HI.X R5, R28, UR9, R5, 0x2, P0 ;  /* 0x000000091c057c11 */ /* 0x000fca00080f1405 */
[----:B------:R0:W5:Y:S01]  /*1360*/  LDG.E.CONSTANT R8, desc[UR12][R4.64] ;  /* 0x0000000c04087981 */ /* 0x000162000c1e9900 */
[----:B------:R-:W-:-:S04]  /*1370*/  VIADD R25, R19, 0xa ;  /* 0x0000000a13197836 */ /* 0x000fc80000000000 */
[----:B------:R-:W-:Y:S02]  /*1380*/  IMAD R29, R25, R3, RZ ;  /* 0x00000003191d7224 */ /* 0x000fe400078e02ff */
[----:B----4-:R-:W-:Y:S01]  /*1390*/  FMUL R10, R13, R10 ;  /* 0x0000000a0d0a7220 */ /* 0x010fe20000400000 */
[----:B0-----:R-:W-:-:S05]  /*13a0*/  IMAD.WIDE.U32 R4, R25, R0, R26 ;  /* 0x0000000019047225 */ /* 0x001fca00078e001a */
[----:B------:R-:W-:Y:S02]  /*13b0*/  IADD3 R13, PT, PT, R5, R29, RZ ;  /* 0x0000001d050d7210 */ /* 0x000fe40007ffe0ff */
[----:B------:R-:W-:Y:S01]  /*13c0*/  LEA R28, P0, R4, UR8, 0x2 ;  /* 0x00000008041c7c11 */ /* 0x000fe2000f8010ff */
[----:B------:R-:W-:-:S03]  /*13d0*/  FFMA R6, R10, R6, R15 ;  /* 0x000000060a067223 */ /* 0x000fc6000000000f */
[----:B------:R-:W-:Y:S01]  /*13e0*/  LEA.HI.X R29, R4, UR9, R13, 0x2, P0 ;  /* 0x00000009041d7c11 */ /* 0x000fe200080f140d */
[----:B--2---:R-:W-:Y:S02]  /*13f0*/  FMUL R25, R12, R11 ;  /* 0x0000000b0c197220 */ /* 0x004fe40000400000 */
[----:B------:R-:W3:Y:S02]  /*1400*/  LDS.128 R12, [UR5] ;  /* 0x00000005ff0c7984 */ /* 0x000ee40008000c00 */
[----:B------:R-:W-:Y:S02]  /*1410*/  FFMA R25, R25, R7, R6 ;  /* 0x0000000719197223 */ /* 0x000fe40000000006 */
[----:B------:R-:W0:Y:S04]  /*1420*/  LDS.128 R4, [UR4] ;  /* 0x00000004ff047984 */ /* 0x000e280008000c00 */
[----:B------:R1:W2:Y:S01]  /*1430*/  LDG.E.CONSTANT R11, desc[UR12][R28.64] ;  /* 0x0000000c1c0b7981 */ /* 0x0002a2000c1e9900 */
[----:B---3--:R-:W-:Y:S01]  /*1440*/  FMUL R12, R9, R12 ;  /* 0x0000000c090c7220 */ /* 0x008fe20000400000 */
[----:B-----5:R-:W-:Y:S01]  /*1450*/  FMUL R8, R8, R13 ;  /* 0x0000000d08087220 */ /* 0x020fe20000400000 */
[----:B------:R-:W-:-:S03]  /*1460*/  VIADD R9, R19, 0xb ;  /* 0x0000000b13097836 */ /* 0x000fc60000000000 */
[----:B0-----:R-:W-:Y:S01]  /*1470*/  FMUL R5, R8, R5 ;  /* 0x0000000508057220 */ /* 0x001fe20000400000 */
[C---:B------:R-:W-:Y:S02]  /*1480*/  IMAD R13, R9.reuse, R3, RZ ;  /* 0x00000003090d7224 */ /* 0x040fe400078e02ff */
[----:B------:R-:W-:-:S04]  /*1490*/  IMAD.WIDE.U32 R8, R9, R0, R26 ;  /* 0x0000000009087225 */ /* 0x000fc800078e001a */
[----:B-1----:R-:W-:Y:S01]  /*14a0*/  FFMA R29, R12, R4, R5 ;  /* 0x000000040c1d7223 */ /* 0x002fe20000000005 */
[----:B------:R-:W-:Y:S01]  /*14b0*/  IMAD.IADD R5, R9, 0x1, R13 ;  /* 0x0000000109057824 */ /* 0x000fe200078e020d */
[----:B------:R-:W-:Y:S02]  /*14c0*/  IADD3 R9, PT, PT, R19, 0xc, RZ ;  /* 0x0000000c13097810 */ /* 0x000fe40007ffe0ff */
[----:B------:R-:W-:-:S04]  /*14d0*/  LEA R12, P0, R8, UR8, 0x2 ;  /* 0x00000008080c7c11 */ /* 0x000fc8000f8010ff */
[----:B------:R-:W-:Y:S01]  /*14e0*/  LEA.HI.X R13, R8, UR9, R5, 0x2, P0 ;  /* 0x00000009080d7c11 */ /* 0x000fe200080f1405 */
[C---:B------:R-:W-:Y:S02]  /*14f0*/  IMAD R5, R9.reuse, R3, RZ ;  /* 0x0000000309057224 */ /* 0x040fe400078e02ff */
[----:B------:R-:W-:Y:S02]  /*1500*/  IMAD.WIDE.U32 R8, R9, R0, R26 ;  /* 0x0000000009087225 */ /* 0x000fe400078e001a */
[----:B------:R-:W3:Y:S02]  /*1510*/  LDG.E.CONSTANT R12, desc[UR12][R12.64] ;  /* 0x0000000c0c0c7981 */ /* 0x000ee4000c1e9900 */
[----:B------:R-:W-:Y:S01]  /*1520*/  IMAD.IADD R5, R9, 0x1, R5 ;  /* 0x0000000109057824 */ /* 0x000fe200078e0205 */
[----:B------:R-:W-:Y:S01]  /*1530*/  LEA R4, P0, R8, UR8, 0x2 ;  /* 0x0000000808047c11 */ /* 0x000fe2000f8010ff */
[----:B------:R-:W-:-:S03]  /*1540*/  VIADD R9, R19, 0xd ;  /* 0x0000000d13097836 */ /* 0x000fc60000000000 */
[----:B------:R-:W-:Y:S01]  /*1550*/  LEA.HI.X R5, R8, UR9, R5, 0x2, P0 ;  /* 0x0000000908057c11 */ /* 0x000fe200080f1405 */
[----:B------:R-:W-:-:S04]  /*1560*/  IMAD R8, R9, R3, RZ ;  /* 0x0000000309087224 */ /* 0x000fc800078e02ff */
[----:B------:R0:W4:Y:S02]  /*1570*/  LDG.E.CONSTANT R13, desc[UR12][R4.64] ;  /* 0x0000000c040d7981 */ /* 0x000124000c1e9900 */
[----:B0-----:R-:W-:-:S05]  /*1580*/  IMAD.WIDE.U32 R4, R9, R0, R26 ;  /* 0x0000000009047225 */ /* 0x001fca00078e001a */
[----:B------:R-:W-:Y:S02]  /*1590*/  IADD3 R9, PT, PT, R5, R8, RZ ;  /* 0x0000000805097210 */ /* 0x000fe40007ffe0ff */
[----:B------:R-:W-:-:S04]  /*15a0*/  LEA R8, P0, R4, UR8, 0x2 ;  /* 0x0000000804087c11 */ /* 0x000fc8000f8010ff */
[----:B------:R-:W-:Y:S01]  /*15b0*/  LEA.HI.X R9, R4, UR9, R9, 0x2, P0 ;  /* 0x0000000904097c11 */ /* 0x000fe200080f1409 */
[----:B------:R-:W-:-:S04]  /*15c0*/  FADD R28, R24, R23 ;  /* 0x00000017181c7221 */ /* 0x000fc80000000000 */
[----:B------:R0:W5:Y:S01]  /*15d0*/  LDG.E.CONSTANT R24, desc[UR12][R8.64] ;  /* 0x0000000c08187981 */ /* 0x000162000c1e9900 */
[----:B------:R-:W-:-:S04]  /*15e0*/  VIADD R23, R19, 0xe ;  /* 0x0000000e13177836 */ /* 0x000fc80000000000 */
[C---:B------:R-:W-:Y:S02]  /*15f0*/  IMAD R10, R23.reuse, R3, RZ ;  /* 0x00000003170a7224 */ /* 0x040fe400078e02ff */
[----:B0-----:R-:W-:-:S04]  /*1600*/  IMAD.WIDE.U32 R8, R23, R0, R26 ;  /* 0x0000000017087225 */ /* 0x001fc800078e001a */
[----:B------:R-:W-:Y:S01]  /*1610*/  IMAD.IADD R5, R9, 0x1, R10 ;  /* 0x0000000109057824 */ /* 0x000fe200078e020a */
[----:B------:R-:W-:-:S04]  /*1620*/  LEA R4, P0, R8, UR8, 0x2 ;  /* 0x0000000808047c11 */ /* 0x000fc8000f8010ff */
[----:B------:R-:W-:-:S06]  /*1630*/  LEA.HI.X R5, R8, UR9, R5, 0x2, P0 ;  /* 0x0000000908057c11 */ /* 0x000fcc00080f1405 */
[----:B------:R-:W3:Y:S01]  /*1640*/  LDG.E.CONSTANT R5, desc[UR12][R4.64] ;  /* 0x0000000c04057981 */ /* 0x000ee2000c1e9900 */
[----:B--2---:R-:W-:-:S03]  /*1650*/  FMUL R14, R11, R14 ;  /* 0x0000000e0b0e7220 */ /* 0x004fc60000400000 */
[----:B------:R-:W4:Y:S01]  /*1660*/  LDS.128 R8, [UR5+0x10] ;  /* 0x00001005ff087984 */ /* 0x000f220008000c00 */
[----:B------:R-:W-:Y:S01]  /*1670*/  FFMA R6, R14, R6, R29 ;  /* 0x000000060e067223 */ /* 0x000fe2000000001d */
[----:B----4-:R-:W-:Y:S01]  /*1680*/  FMUL R29, R13, R8 ;  /* 0x000000080d1d7220 */ /* 0x010fe20000400000 */
[----:B-----5:R-:W-:Y:S01]  /*1690*/  FMUL R24, R24, R9 ;  /* 0x0000000918187220 */ /* 0x020fe20000400000 */
[----:B------:R-:W-:-:S05]  /*16a0*/  IADD3 R9, PT, PT, R19, 0xf, RZ ;  /* 0x0000000f13097810 */ /* 0x000fca0007ffe0ff */
[----:B------:R-:W-:-:S04]  /*16b0*/  IMAD.WIDE.U32 R26, R9, R0, R26 ;  /* 0x00000000091a7225 */ /* 0x000fc800078e001a */
[----:B------:R-:W-:Y:S01]  /*16c0*/  IMAD R9, R9, R3, RZ ;  /* 0x0000000309097224 */ /* 0x000fe200078e02ff */
[----:B------:R-:W-:-:S03]  /*16d0*/  LEA R8, P0, R26, UR8, 0x2 ;  /* 0x000000081a087c11 */ /* 0x000fc6000f8010ff */
[----:B------:R-:W-:-:S05]  /*16e0*/  IMAD.IADD R9, R27, 0x1, R9 ;  /* 0x000000011b097824 */ /* 0x000fca00078e0209 */
[----:B------:R-:W-:-:S05]  /*16f0*/  LEA.HI.X R9, R26, UR9, R9, 0x2, P0 ;  /* 0x000000091a097c11 */ /* 0x000fca00080f1409 */
[----:B------:R-:W2:Y:S01]  /*1700*/  LDG.E.CONSTANT R8, desc[UR12][R8.64] ;  /* 0x0000000c08087981 */ /* 0x000ea2000c1e9900 */
[----:B---3--:R-:W-:-:S03]  /*1710*/  FMUL R23, R12, R15 ;  /* 0x0000000f0c177220 */ /* 0x008fc60000400000 */
[----:B------:R-:W0:Y:S01]  /*1720*/  LDS.128 R12, [UR4+0x10] ;  /* 0x00001004ff0c7984 */ /* 0x000e220008000c00 */
[----:B------:R-:W-:-:S04]  /*1730*/  IADD3 R18, P0, PT, R18, -0x4, RZ ;  /* 0xfffffffc12127810 */ /* 0x000fc80007f1e0ff */
[----:B------:R-:W-:Y:S02]  /*1740*/  IADD3.X R17, PT, PT, R17, -0x1, RZ, P0, !PT ;  /* 0xffffffff11117810 */ /* 0x000fe400007fe4ff */
[----:B------:R-:W-:Y:S01]  /*1750*/  ISETP.NE.U32.AND P0, PT, R18, RZ, PT ;  /* 0x000000ff1200720c */ /* 0x000fe20003f05070 */
[----:B------:R-:W-:-:S03]  /*1760*/  FMUL R10, R5, R10 ;  /* 0x0000000a050a7220 */ /* 0x000fc60000400000 */
[----:B------:R-:W-:Y:S01]  /*1770*/  ISETP.NE.AND.EX P0, PT, R17, RZ, PT, P0 ;  /* 0x000000ff1100720c */ /* 0x000fe20003f05300 */
[----:B------:R-:W-:Y:S01]  /*1780*/  FADD R25, R28, R25 ;  /* 0x000000191c197221 */ /* 0x000fe20000000000 */
[----:B------:R-:W-:Y:S01]  /*1790*/  FFMA R6, R23, R7, R6 ;  /* 0x0000000717067223 */ /* 0x000fe20000000006 */
[----:B------:R-:W-:Y:S02]  /*17a0*/  UIADD3 UR6, UPT, UPT, UR6, 0x10, URZ ;  /* 0x0000001006067890 */ /* 0x000fe4000fffe0ff */
[----:B------:R-:W-:Y:S01]  /*17b0*/  UIADD3 UR5, UPT, UPT, UR5, 0x40, URZ ;  /* 0x0000004005057890 */ /* 0x000fe2000fffe0ff */
[----:B------:R-:W-:Y:S01]  /*17c0*/  FADD R6, R25, R6 ;  /* 0x0000000619067221 */ /* 0x000fe20000000000 */
[----:B------:R-:W-:Y:S01]  /*17d0*/  UIADD3 UR4, UPT, UPT, UR4, 0x40, URZ ;  /* 0x0000004004047890 */ /* 0x000fe2000fffe0ff */
[----:B------:R-:W-:Y:S02]  /*17e0*/  VIADD R19, R19, 0x10 ;  /* 0x0000001013137836 */ /* 0x000fe40000000000 */
[----:B0-----:R-:W-:-:S04]  /*17f0*/  FMUL R24, R24, R13 ;  /* 0x0000000d18187220 */ /* 0x001fc80000400000 */
[----:B------:R-:W-:-:S04]  /*1800*/  FFMA R29, R29, R12, R24 ;  /* 0x0000000c1d1d7223 */ /* 0x000fc80000000018 */
[----:B------:R-:W-:Y:S01]  /*1810*/  FFMA R10, R10, R14, R29 ;  /* 0x0000000e0a0a7223 */ /* 0x000fe2000000001d */
[----:B--2---:R-:W-:-:S04]  /*1820*/  FMUL R11, R8, R11 ;  /* 0x0000000b080b7220 */ /* 0x004fc80000400000 */
[----:B------:R-:W-:-:S04]  /*1830*/  FFMA R11, R11, R15, R10 ;  /* 0x0000000f0b0b7223 */ /* 0x000fc8000000000a */
[----:B------:R-:W-:Y:S01]  /*1840*/  FADD R23, R6, R11 ;  /* 0x0000000b06177221 */ /* 0x000fe20000000000 */
[----:B------:R-:W-:Y:S06]  /*1850*/  @P0 BRA `(.L_x_62) ;  /* 0xfffffff400880947 */ /* 0x000fec000383ffff */
[----:B------:R-:W-:-:S12]  /*1860*/  UIADD3 UR4, UPT, UPT, UR6, -0x7, URZ ;  /* 0xfffffff906047890 */ /* 0x000fd8000fffe0ff */
.L_x_61:
[----:B------:R-:W1:Y:S02]  /*1870*/  LDC.64 R4, c[0x0][0x3c8] ;  /* 0x0000f200ff047b82 */ /* 0x000e640000000a00 */
[----:B-1----:R-:W-:-:S04]  /*1880*/  IADD3 R4, P0, PT, -R21, R4, RZ ;  /* 0x0000000415047210 */ /* 0x002fc80007f1e1ff */
[----:B------:R-:W-:Y:S02]  /*1890*/  IADD3.X R5, PT, PT, R5, -0x1, RZ, P0, !PT ;  /* 0xffffffff05057810 */ /* 0x000fe400007fe4ff */
[----:B------:R-:W-:-:S04]  /*18a0*/  ISETP.LT.U32.AND P0, PT, R4, 0x100, PT ;  /* 0x000001000400780c */ /* 0x000fc80003f01070 */
[----:B------:R-:W-:-:S04]  /*18b0*/  ISETP.LT.U32.AND.EX P0, PT, R5, RZ, PT, P0 ;  /* 0x000000ff0500720c */ /* 0x000fc80003f01100 */
[----:B------:R-:W-:Y:S02]  /*18c0*/  SEL R4, R4, 0x100, P0 ;  /* 0x0000010004047807 */ /* 0x000fe40000000000 */
[----:B------:R-:W-:Y:S02]  /*18d0*/  SEL R5, R5, RZ, P0 ;  /* 0x000000ff05057207 */ /* 0x000fe40000000000 */
[----:B------:R-:W-:-:S04]  /*18e0*/  ISETP.GT.U32.AND P0, PT, R4, 0x4, PT ;  /* 0x000000040400780c */ /* 0x000fc80003f04070 */
[----:B------:R-:W-:-:S04]  /*18f0*/  ISETP.GT.U32.AND.EX P0, PT, R5, RZ, PT, P0 ;  /* 0x000000ff0500720c */ /* 0x000fc80003f04100 */
[----:B------:R-:W-:Y:S02]  /*1900*/  SEL R4, R4, 0x4, P0 ;  /* 0x0000000404047807 */ /* 0x000fe40000000000 */
[----:B------:R-:W-:Y:S02]  /*1910*/  SEL R5, R5, RZ, P0 ;  /* 0x000000ff05057207 */ /* 0x000fe40000000000 */
[----:B------:R-:W-:-:S04]  /*1920*/  IADD3 R4, P0, PT, R4, -0x1, RZ ;  /* 0xffffffff04047810 */ /* 0x000fc80007f1e0ff */
[----:B------:R-:W-:-:S04]  /*1930*/  IADD3.X R5, PT, PT, R5, -0x1, RZ, P0, !PT ;  /* 0xffffffff05057810 */ /* 0x000fc800007fe4ff */
[----:B------:R-:W-:-:S04]  /*1940*/  SHF.R.U64 R5, R4, 0x2, R5 ;  /* 0x0000000204057819 */ /* 0x000fc80000001205 */
[----:B------:R-:W-:-:S04]  /*1950*/  IADD3 R2, PT, PT, R5, 0x1, RZ ;  /* 0x0000000105027810 */ /* 0x000fc80007ffe0ff */
        /* <DEDUP_REMOVED lines=9> */
[----:B------:R-:W-:Y:S01]  /*19f0*/  VIADD R19, R21, UR4 ;  /* 0x0000000415137c36 */ /* 0x000fe20008000000 */
[----:B------:R-:W-:Y:S01]  /*1a00*/  MOV R12, R22 ;  /* 0x00000016000c7202 */ /* 0x000fe20000000f00 */
[----:B------:R-:W-:Y:S02]  /*1a10*/  IMAD.MOV.U32 R13, RZ, RZ, RZ ;  /* 0x000000ffff0d7224 */ /* 0x000fe400078e00ff */
[C---:B------:R-:W-:Y:S02]  /*1a20*/  VIADD R5, R19.reuse, 0x1 ;  /* 0x0000000113057836 */ /* 0x040fe40000000000 */
[----:B------:R-:W-:Y:S02]  /*1a30*/  VIADD R15, R19, 0x4 ;  /* 0x00000004130f7836 */ /* 0x000fe40000000000 */
[----:B0-----:R-:W-:-:S04]  /*1a40*/  IMAD.WIDE.U32 R8, R5, R0, R12 ;  /* 0x0000000005087225 */ /* 0x001fc800078e000c */
[----:B------:R-:W-:Y:S02]  /*1a50*/  IMAD R9, R5, R3, R9 ;  /* 0x0000000305097224 */ /* 0x000fe400078e0209 */
[----:B------:R-:W-:Y:S01]  /*1a60*/  IMAD.WIDE.U32 R4, R19, R0, R12 ;  /* 0x0000000013047225 */ /* 0x000fe200078e000c */
[----:B-1----:R-:W-:-:S03]  /*1a70*/  LEA R10, P0, R8, UR6, 0x2 ;  /* 0x00000006080a7c11 */ /* 0x002fc6000f8010ff */
[-C--:B------:R-:W-:Y:S02]  /*1a80*/  IMAD R5, R19, R3.reuse, R5 ;  /* 0x0000000313057224 */ /* 0x080fe400078e0205 */
[-C--:B------:R-:W-:Y:S01]  /*1a90*/  IMAD.WIDE.U32 R6, R15, R0.reuse, R12 ;  /* 0x000000000f067225 */ /* 0x080fe200078e000c */
[----:B------:R-:W-:Y:S02]  /*1aa0*/  LEA.HI.X R11, R8, UR7, R9, 0x2, P0 ;  /* 0x00000007080b7c11 */ /* 0x000fe400080f1409 */
[----:B------:R-:W-:Y:S01]  /*1ab0*/  IADD3 R9, PT, PT, R19, 0x5, RZ ;  /* 0x0000000513097810 */ /* 0x000fe20007ffe0ff */
[----:B------:R-:W-:Y:S01]  /*1ac0*/  IMAD R15, R15, R3, R7 ;  /* 0x000000030f0f7224 */ /* 0x000fe200078e0207 */
[----:B------:R-:W-:Y:S01]  /*1ad0*/  LEA R24, P0, R4, UR6, 0x2 ;  /* 0x0000000604187c11 */ /* 0x000fe2000f8010ff */
[----:B------:R0:W2:Y:S01]  /*1ae0*/  LDG.E.CONSTANT R16, desc[UR12][R10.64] ;  /* 0x0000000c0a107981 */ /* 0x0000a2000c1e9900 */
[----:B------:R-:W-:Y:S02]  /*1af0*/  LEA R14, P2, R6, UR6, 0x2 ;  /* 0x00000006060e7c11 */ /* 0x000fe4000f8410ff */
[----:B------:R-:W-:Y:S01]  /*1b00*/  LEA.HI.X R25, R4, UR7, R5, 0x2, P0 ;  /* 0x0000000704197c11 */ /* 0x000fe200080f1405 */
[----:B------:R-:W-:Y:S01]  /*1b10*/  IMAD.WIDE.U32 R4, R9, R0, R12 ;  /* 0x0000000009047225 */ /* 0x000fe200078e000c */
[----:B------:R-:W-:-:S03]  /*1b20*/  LEA.HI.X R15, R6, UR7, R15, 0x2, P2 ;  /* 0x00000007060f7c11 */ /* 0x000fc600090f140f */
[----:B------:R-:W-:Y:S01]  /*1b30*/  IMAD R9, R9, R3, R5 ;  /* 0x0000000309097224 */ /* 0x000fe200078e0205 */
[C---:B------:R-:W-:Y:S01]  /*1b40*/  LEA R8, P0, R4.reuse, UR6, 0x2 ;  /* 0x0000000604087c11 */ /* 0x040fe2000f8010ff */
[----:B------:R-:W3:Y:S03]  /*1b50*/  LDG.E.CONSTANT R17, desc[UR12][R24.64] ;  /* 0x0000000c18117981 */ /* 0x000ee6000c1e9900 */
[----:B------:R-:W-:Y:S01]  /*1b60*/  LEA.HI.X R9, R4, UR7, R9, 0x2, P0 ;  /* 0x0000000704097c11 */ /* 0x000fe200080f1409 */
[----:B------:R-:W4:Y:S04]  /*1b70*/  LDG.E.CONSTANT R2, desc[UR12][R14.64] ;  /* 0x0000000c0e027981 */ /* 0x000f28000c1e9900 */
[----:B------:R1:W5:Y:S01]  /*1b80*/  LDG.E.CONSTANT R18, desc[UR12][R8.64] ;  /* 0x0000000c08127981 */ /* 0x000362000c1e9900 */
[----:B------:R-:W-:-:S04]  /*1b90*/  VIADD R5, R19, 0x2 ;  /* 0x0000000213057836 */ /* 0x000fc80000000000 */
[----:B------:R-:W-:Y:S01]  /*1ba0*/  IMAD.WIDE.U32 R6, R5, R0, R12 ;  /* 0x0000000005067225 */ /* 0x000fe200078e000c */
[----:B------:R-:W-:-:S03]  /*1bb0*/  IADD3 R27, PT, PT, R19, 0x3, RZ ;  /* 0x00000003131b7810 */ /* 0x000fc60007ffe0ff */
[----:B------:R-:W-:Y:S01]  /*1bc0*/  IMAD R5, R5, R3, R7 ;  /* 0x0000000305057224 */ /* 0x000fe200078e0207 */
[C---:B------:R-:W-:Y:S01]  /*1bd0*/  LEA R4, P0, R6.reuse, UR6, 0x2 ;  /* 0x0000000606047c11 */ /* 0x040fe2000f8010ff */
[C---:B------:R-:W-:Y:S02]  /*1be0*/  VIADD R29, R19.reuse, 0x6 ;  /* 0x00000006131d7836 */ /* 0x040fe40000000000 */
[----:B------:R-:W-:Y:S01]  /*1bf0*/  VIADD R19, R19, 0x7 ;  /* 0x0000000713137836 */ /* 0x000fe20000000000 */
[----:B------:R-:W-:Y:S01]  /*1c00*/  LEA.HI.X R5, R6, UR7, R5, 0x2, P0 ;  /* 0x0000000706057c11 */ /* 0x000fe200080f1405 */
[----:B0-----:R-:W-:-:S04]  /*1c10*/  IMAD.WIDE.U32 R10, R29, R0, R12 ;  /* 0x000000001d0a7225 */ /* 0x001fc800078e000c */
[-C--:B------:R-:W-:Y:S01]  /*1c20*/  IMAD.WIDE.U32 R6, R27, R0.reuse, R12 ;  /* 0x000000001b067225 */ /* 0x080fe200078e000c */
[----:B-1----:R-:W-:Y:S01]  /*1c30*/  LEA R8, P2, R10, UR6, 0x2 ;  /* 0x000000060a087c11 */ /* 0x002fe2000f8410ff */
[----:B------:R0:W5:Y:S02]  /*1c40*/  LDG.E.CONSTANT R4, desc[UR12][R4.64] ;  /* 0x0000000c04047981 */ /* 0x000164000c1e9900 */
[----:B------:R-:W-:Y:S01]  /*1c50*/  IMAD R29, R29, R3, R11 ;  /* 0x000000031d1d7224 */ /* 0x000fe200078e020b */
[----:B------:R-:W-:Y:S01]  /*1c60*/  LEA R14, P0, R6, UR6, 0x2 ;  /* 0x00000006060e7c11 */ /* 0x000fe2000f8010ff */
[----:B------:R-:W-:-:S04]  /*1c70*/  IMAD.WIDE.U32 R12, R19, R0, R12 ;  /* 0x00000000130c7225 */ /* 0x000fc800078e000c */
[-C--:B------:R-:W-:Y:S01]  /*1c80*/  IMAD R27, R27, R3.reuse, R7 ;  /* 0x000000031b1b7224 */ /* 0x080fe200078e0207 */
[----:B------:R-:W-:Y:S01]  /*1c90*/  LEA.HI.X R9, R10, UR7, R29, 0x2, P2 ;  /* 0x000000070a097c11 */ /* 0x000fe200090f141d */
[----:B------:R-:W-:Y:S01]  /*1ca0*/  IMAD R19, R19, R3, R13 ;  /* 0x0000000313137224 */ /* 0x000fe200078e020d */
[----:B------:R-:W-:Y:S02]  /*1cb0*/  LEA R10, P2, R12, UR6, 0x2 ;  /* 0x000000060c0a7c11 */ /* 0x000fe4000f8410ff */
[----:B------:R-:W-:Y:S01]  /*1cc0*/  LEA.HI.X R15, R6, UR7, R27, 0x2, P0 ;  /* 0x00000007060f7c11 */ /* 0x000fe200080f141b */
[----:B------:R-:W5:Y:S01]  /*1cd0*/  LDG.E.CONSTANT R8, desc[UR12][R8.64] ;  /* 0x0000000c08087981 */ /* 0x000f62000c1e9900 */
[----:B------:R-:W-:-:S03]  /*1ce0*/  LEA.HI.X R11, R12, UR7, R19, 0x2, P2 ;  /* 0x000000070c0b7c11 */ /* 0x000fc600090f1413 */
[----:B------:R1:W5:Y:S04]  /*1cf0*/  LDG.E.CONSTANT R14, desc[UR12][R14.64] ;  /* 0x0000000c0e0e7981 */ /* 0x000368000c1e9900 */
[----:B------:R1:W5:Y:S01]  /*1d00*/  LDG.E.CONSTANT R10, desc[UR12][R10.64] ;  /* 0x0000000c0a0a7981 */ /* 0x000362000c1e9900 */
[----:B------:R-:W0:Y:S01]  /*1d10*/  S2UR UR7, SR_CgaCtaId ;  /* 0x00000000000779c3 */ /* 0x000e220000008800 */
[----:B------:R-:W-:Y:S02]  /*1d20*/  UMOV UR5, 0x400 ;  /* 0x0000040000057882 */ /* 0x000fe40000000000 */
[----:B------:R-:W-:-:S04]  /*1d30*/  UIADD3 UR6, UPT, UPT, UR5, 0x400, URZ ;  /* 0x0000040005067890 */ /* 0x000fc8000fffe0ff */
[----:B0-----:R-:W-:Y:S02]  /*1d40*/  ULEA UR6, UR7, UR6, 0x18 ;  /* 0x0000000607067291 */ /* 0x001fe4000f8ec0ff */
[----:B------:R-:W-:Y:S02]  /*1d50*/  ULEA UR7, UR7, UR5, 0x18 ;  /* 0x0000000507077291 */ /* 0x000fe4000f8ec0ff */
[----:B------:R-:W-:Y:S02]  /*1d60*/  ULEA UR5, UR4, UR6, 0x2 ;  /* 0x0000000604057291 */ /* 0x000fe4000f8e10ff */
[----:B------:R-:W-:-:S07]  /*1d70*/  ULEA UR6, UR4, UR7, 0x2 ;  /* 0x0000000704067291 */ /* 0x000fce000f8e10ff */
[----:B------:R-:W2:Y:S04]  /*1d80*/  LDS R7, [UR5+0x4] ;  /* 0x00000405ff077984 */ /* 0x000ea80008000800 */
[----:B------:R-:W0:Y:S04]  /*1d90*/  LDS R26, [UR6+0x4] ;  /* 0x00000406ff1a7984 */ /* 0x000e280008000800 */
[----:B------:R-:W3:Y:S04]  /*1da0*/  LDS R6, [UR5] ;  /* 0x00000005ff067984 */ /* 0x000ee80008000800 */
[----:B------:R-:W-:Y:S04]  /*1db0*/  LDS R5, [UR5+0x14] ;  /* 0x00001405ff057984 */ /* 0x000fe80008000800 */
[----:B-1----:R-:W4:Y:S04]  /*1dc0*/  LDS R15, [UR5+0x10] ;  /* 0x00001005ff0f7984 */ /* 0x002f280008000800 */
[----:B------:R-:W-:Y:S04]  /*1dd0*/  LDS R19, [UR6+0x14] ;  /* 0x00001406ff137984 */ /* 0x000fe80008000800 */
[----:B------:R-:W1:Y:S04]  /*1de0*/  LDS R24, [UR6] ;  /* 0x00000006ff187984 */ /* 0x000e680008000800 */
[----:B------:R-:W-:Y:S04]  /*1df0*/  LDS R11, [UR5+0x18] ;  /* 0x00001805ff0b7984 */ /* 0x000fe80008000800 */
[----:B------:R-:W-:Y:S04]  /*1e00*/  LDS R13, [UR6+0x8] ;  /* 0x00000806ff0d7984 */ /* 0x000fe80008000800 */
[----:B------:R-:W-:Y:S04]  /*1e10*/  LDS R9, [UR5+0xc] ;  /* 0x00000c05ff097984 */ /* 0x000fe80008000800 */
[----:B------:R-:W-:Y:S01]  /*1e20*/  LDS R12, [UR6+0x18] ;  /* 0x00001806ff0c7984 */ /* 0x000fe20008000800 */
[----:B------:R-:W-:Y:S01]  /*1e30*/  UIADD3 UR4, UPT, UPT, UR4, 0x8, URZ ;  /* 0x0000000804047890 */ /* 0x000fe2000fffe0ff */
[----:B--2---:R-:W-:-:S02]  /*1e40*/  FMUL R7, R16, R7 ;  /* 0x0000000710077220 */ /* 0x004fc40000400000 */
[----:B------:R-:W2:Y:S02]  /*1e50*/  LDS R16, [UR6+0x10] ;  /* 0x00001006ff107984 */ /* 0x000ea40008000800 */
[----:B0-----:R-:W-:Y:S02]  /*1e60*/  FMUL R26, R7, R26 ;  /* 0x0000001a071a7220 */ /* 0x001fe40000400000 */
[----:B------:R-:W0:Y:S01]  /*1e70*/  LDS R7, [UR5+0x8] ;  /* 0x00000805ff077984 */ /* 0x000e220008000800 */
[----:B---3--:R-:W-:-:S03]  /*1e80*/  FMUL R17, R17, R6 ;  /* 0x0000000611117220 */ /* 0x008fc60000400000 */
[----:B------:R-:W-:Y:S01]  /*1e90*/  LDS R6, [UR6+0xc] ;  /* 0x00000c06ff067984 */ /* 0x000fe20008000800 */
[----:B----4-:R-:W-:-:S03]  /*1ea0*/  FMUL R15, R2, R15 ;  /* 0x0000000f020f7220 */ /* 0x010fc60000400000 */
[----:B------:R-:W-:Y:S01]  /*1eb0*/  LDS R2, [UR6+0x1c] ;  /* 0x00001c06ff027984 */ /* 0x000fe20008000800 */
[----:B-----5:R-:W-:-:S03]  /*1ec0*/  FMUL R18, R18, R5 ;  /* 0x0000000512127220 */ /* 0x020fc60000400000 */
[----:B------:R-:W3:Y:S01]  /*1ed0*/  LDS R5, [UR5+0x1c] ;  /* 0x00001c05ff057984 */ /* 0x000ee20008000800 */
[----:B-1----:R-:W-:Y:S01]  /*1ee0*/  FFMA R24, R17, R24, R26 ;  /* 0x0000001811187223 */ /* 0x002fe2000000001a */
[----:B------:R-:W-:-:S04]  /*1ef0*/  FMUL R18, R18, R19 ;  /* 0x0000001312127220 */ /* 0x000fc80000400000 */
[----:B--2---:R-:W-:Y:S01]  /*1f00*/  FFMA R15, R15, R16, R18 ;  /* 0x000000100f0f7223 */ /* 0x004fe20000000012 */
[----:B0-----:R-:W-:-:S04]  /*1f10*/  FMUL R7, R4, R7 ;  /* 0x0000000704077220 */ /* 0x001fc80000400000 */
[----:B------:R-:W-:Y:S01]  /*1f20*/  FFMA R7, R7, R13, R24 ;  /* 0x0000000d07077223 */ /* 0x000fe20000000018 */
[----:B------:R-:W-:Y:S01]  /*1f30*/  FMUL R8, R8, R11 ;  /* 0x0000000b08087220 */ /* 0x000fe20000400000 */
[----:B------:R-:W-:-:S03]  /*1f40*/  FMUL R14, R14, R9 ;  /* 0x000000090e0e7220 */ /* 0x000fc60000400000 */
[----:B------:R-:W-:Y:S01]  /*1f50*/  FFMA R15, R8, R12, R15 ;  /* 0x0000000c080f7223 */ /* 0x000fe2000000000f */
[----:B---3--:R-:W-:Y:S01]  /*1f60*/  FMUL R10, R10, R5 ;  /* 0x000000050a0a7220 */ /* 0x008fe20000400000 */
[----:B------:R-:W-:-:S03]  /*1f70*/  FFMA R6, R14, R6, R7 ;  /* 0x000000060e067223 */ /* 0x000fc60000000007 */
[----:B------:R-:W-:Y:S01]  /*1f80*/  FFMA R15, R10, R2, R15 ;  /* 0x000000020a0f7223 */ /* 0x000fe2000000000f */
[----:B------:R-:W-:-:S04]  /*1f90*/  FADD R6, R23, R6 ;  /* 0x0000000617067221 */ /* 0x000fc80000000000 */
[----:B------:R-:W-:-:S07]  /*1fa0*/  FADD R23, R6, R15 ;  /* 0x0000000f06177221 */ /* 0x000fce0000000000 */
.L_x_63:
[----:B------:R-:W-:Y:S05]  /*1fb0*/  @P1 BRA `(.L_x_57) ;  /* 0x0000000000cc1947 */ /* 0x000fea0003800000 */
[----:B------:R-:W1:Y:S01]  /*1fc0*/  LDCU.64 UR6, c[0x0][0x388] ;  /* 0x00007100ff0677ac */ /* 0x000e620008000a00 */
[----:B------:R-:W-:Y:S02]  /*1fd0*/  VIADD R21, R21, UR4 ;  /* 0x0000000415157c36 */ /* 0x000fe40008000000 */
[----:B------:R-:W-:Y:S02]  /*1fe0*/  IMAD.MOV.U32 R4, RZ, RZ, R22 ;  /* 0x000000ffff047224 */ /* 0x000fe400078e0016 */
[----:B------:R-:W-:Y:S01]  /*1ff0*/  IMAD.MOV.U32 R5, RZ, RZ, RZ ;  /* 0x000000ffff057224 */ /* 0x000fe200078e00ff */
[C---:B------:R-:W-:Y:S01]  /*2000*/  IADD3 R7, PT, PT, R21.reuse, 0x1, RZ ;  /* 0x0000000115077810 */ /* 0x040fe20007ffe0ff */
[C---:B------:R-:W-:Y:S01]  /*2010*/  VIADD R17, R21.reuse, 0x3 ;  /* 0x0000000315117836 */ /* 0x040fe20000000000 */
[C---:B------:R-:W-:Y:S01]  /*2020*/  IADD3 R15, PT, PT, R21.reuse, 0x2, RZ ;  /* 0x00000002150f7810 */ /* 0x040fe20007ffe0ff */
[----:B0-----:R-:W-:-:S04]  /*2030*/  IMAD.WIDE.U32 R8, R21, R0, R4 ;  /* 0x0000000015087225 */ /* 0x001fc800078e0004 */
[----:B------:R-:W-:-:S04]  /*2040*/  IMAD.WIDE.U32 R12, R7, R0, R4 ;  /* 0x00000000070c7225 */ /* 0x000fc800078e0004 */
[----:B------:R-:W-:Y:S01]  /*2050*/  IMAD R7, R7, R3, R13 ;  /* 0x0000000307077224 */ /* 0x000fe200078e020d */
[----:B-1----:R-:W-:Y:S01]  /*2060*/  LEA R6, P0, R12, UR6, 0x2 ;  /* 0x000000060c067c11 */ /* 0x002fe2000f8010ff */
[----:B------:R-:W-:-:S03]  /*2070*/  IMAD.WIDE.U32 R10, R15, R0, R4 ;  /* 0x000000000f0a7225 */ /* 0x000fc600078e0004 */
[----:B------:R-:W-:Y:S01]  /*2080*/  LEA.HI.X R7, R12, UR7, R7, 0x2, P0 ;  /* 0x000000070c077c11 */ /* 0x000fe200080f1407 */
[-C--:B------:R-:W-:Y:S01]  /*2090*/  IMAD R21, R21, R3.reuse, R9 ;  /* 0x0000000315157224 */ /* 0x080fe200078e0209 */
[----:B------:R-:W-:Y:S01]  /*20a0*/  LEA R12, P0, R8, UR6, 0x2 ;  /* 0x00000006080c7c11 */ /* 0x000fe2000f8010ff */
[----:B------:R-:W-:Y:S01]  /*20b0*/  IMAD.WIDE.U32 R4, R17, R0, R4 ;  /* 0x0000000011047225 */ /* 0x000fe200078e0004 */
[----:B------:R-:W-:Y:S01]  /*20c0*/  LEA R2, P1, R10, UR6, 0x2 ;  /* 0x000000060a027c11 */ /* 0x000fe2000f8210ff */
[----:B------:R0:W2:Y:S01]  /*20d0*/  LDG.E.CONSTANT R6, desc[UR12][R6.64] ;  /* 0x0000000c06067981 */ /* 0x0000a2000c1e9900 */
[----:B------:R-:W-:Y:S01]  /*20e0*/  LEA.HI.X R13, R8, UR7, R21, 0x2, P0 ;  /* 0x00000007080d7c11 */ /* 0x000fe200080f1415 */
[-C--:B------:R-:W-:Y:S01]  /*20f0*/  IMAD R15, R15, R3.reuse, R11 ;  /* 0x000000030f0f7224 */ /* 0x080fe200078e020b */
[----:B------:R-:W-:Y:S01]  /*2100*/  LEA R8, P0, R4, UR6, 0x2 ;  /* 0x0000000604087c11 */ /* 0x000fe2000f8010ff */
[----:B------:R-:W-:Y:S02]  /*2110*/  IMAD R17, R17, R3, R5 ;  /* 0x0000000311117224 */ /* 0x000fe400078e0205 */
[----:B------:R-:W3:Y:S01]  /*2120*/  LDG.E.CONSTANT R12, desc[UR12][R12.64] ;  /* 0x0000000c0c0c7981 */ /* 0x000ee2000c1e9900 */
[----:B------:R-:W-:-:S02]  /*2130*/  LEA.HI.X R3, R10, UR7, R15, 0x2, P1 ;  /* 0x000000070a037c11 */ /* 0x000fc400088f140f */
[----:B------:R-:W-:-:S03]  /*2140*/  LEA.HI.X R9, R4, UR7, R17, 0x2, P0 ;  /* 0x0000000704097c11 */ /* 0x000fc600080f1411 */
[----:B------:R1:W4:Y:S04]  /*2150*/  LDG.E.CONSTANT R2, desc[UR12][R2.64] ;  /* 0x0000000c02027981 */ /* 0x000328000c1e9900 */
[----:B------:R5:W4:Y:S01]  /*2160*/  LDG.E.CONSTANT R8, desc[UR12][R8.64] ;  /* 0x0000000c08087981 */ /* 0x000b22000c1e9900 */
        /* <DEDUP_REMOVED lines=8> */
[----:B------:R-:W-:Y:S04]  /*21f0*/  LDS R5, [UR5] ;  /* 0x00000005ff057984 */ /* 0x000fe80008000800 */
[----:B-1----:R-:W0:Y:S04]  /*2200*/  LDS R3, [UR4+0x4] ;  /* 0x00000404ff037984 */ /* 0x002e280008000800 */
[----:B------:R-:W1:Y:S04]  /*2210*/  LDS R0, [UR4] ;  /* 0x00000004ff007984 */ /* 0x000e680008000800 */
[----:B-----5:R-:W4:Y:S04]  /*2220*/  LDS R9, [UR5+0x8] ;  /* 0x00000805ff097984 */ /* 0x020f280008000800 */
[----:B------:R-:W5:Y:S04]  /*2230*/  LDS R11, [UR5+0xc] ;  /* 0x00000c05ff0b7984 */ /* 0x000f680008000800 */
[----:B------:R-:W5:Y:S04]  /*2240*/  LDS R4, [UR4+0x8] ;  /* 0x00000804ff047984 */ /* 0x000f680008000800 */
[----:B------:R-:W5:Y:S01]  /*2250*/  LDS R10, [UR4+0xc] ;  /* 0x00000c04ff0a7984 */ /* 0x000f620008000800 */
[----:B--2---:R-:W-:-:S04]  /*2260*/  FMUL R6, R6, R7 ;  /* 0x0000000706067220 */ /* 0x004fc80000400000 */
[----:B0-----:R-:W-:Y:S01]  /*2270*/  FMUL R6, R6, R3 ;  /* 0x0000000306067220 */ /* 0x001fe20000400000 */
[----:B---3--:R-:W-:-:S04]  /*2280*/  FMUL R5, R12, R5 ;  /* 0x000000050c057220 */ /* 0x008fc80000400000 */
[----:B-1----:R-:W-:Y:S01]  /*2290*/  FFMA R0, R5, R0, R6 ;  /* 0x0000000005007223 */ /* 0x002fe20000000006 */
[----:B----4-:R-:W-:Y:S01]  /*22a0*/  FMUL R9, R2, R9 ;  /* 0x0000000902097220 */ /* 0x010fe20000400000 */
[----:B-----5:R-:W-:-:S03]  /*22b0*/  FMUL R11, R8, R11 ;  /* 0x0000000b080b7220 */ /* 0x020fc60000400000 */
[----:B------:R-:W-:-:S04]  /*22c0*/  FFMA R0, R9, R4, R0 ;  /* 0x0000000409007223 */ /* 0x000fc80000000000 */
[----:B------:R-:W-:-:S04]  /*22d0*/  FFMA R0, R11, R10, R0 ;  /* 0x0000000a0b007223 */ /* 0x000fc80000000000 */
[----:B------:R-:W-:-:S07]  /*22e0*/  FADD R23, R23, R0 ;  /* 0x0000000017177221 */ /* 0x000fce0000000000 */
.L_x_57:
[----:B------:R-:W1:Y:S01]  /*22f0*/  LDCU UR4, c[0x0][0x3b8] ;  /* 0x00007700ff0477ac */ /* 0x000e620008000800 */
[----:B------:R-:W2:Y:S01]  /*2300*/  MUFU.RCP R3, R20 ;  /* 0x0000001400037308 */ /* 0x000ea20000001000 */
[----:B------:R-:W-:Y:S01]  /*2310*/  BSSY.RECONVERGENT B1, `(.L_x_64) ;  /* 0x000000b000017945 */ /* 0x000fe20003800200 */
[----:B-1----:R-:W-:Y:S02]  /*2320*/  IMAD.U32 R5, RZ, RZ, UR4 ;  /* 0x00000004ff057e24 */ /* 0x002fe4000f8e00ff */
[----:B--2---:R-:W-:-:S04]  /*2330*/  FFMA R0, R3, -R20, 1 ;  /* 0x3f80000003007423 */ /* 0x004fc80000000814 */
[----:B------:R-:W1:Y:S01]  /*2340*/  FCHK P0, R5, R20 ;  /* 0x0000001405007302 */ /* 0x000e620000000000 */
[----:B------:R-:W-:-:S04]  /*2350*/  FFMA R0, R3, R0, R3 ;  /* 0x0000000003007223 */ /* 0x000fc80000000003 */
[----:B------:R-:W-:-:S04]  /*2360*/  FFMA R3, R0, UR4, RZ ;  /* 0x0000000400037c23 */ /* 0x000fc800080000ff */
[----:B------:R-:W-:-:S04]  /*2370*/  FFMA R2, R3, -R20, UR4 ;  /* 0x0000000403027e23 */ /* 0x000fc80008000814 */
[----:B------:R-:W-:Y:S01]  /*2380*/  FFMA R0, R0, R2, R3 ;  /* 0x0000000200007223 */ /* 0x000fe20000000003 */
[----:B-1----:R-:W-:Y:S06]  /*2390*/  @!P0 BRA `(.L_x_65) ;  /* 0x0000000000088947 */ /* 0x002fec0003800000 */
[----:B------:R-:W-:-:S07]  /*23a0*/  MOV R2, 0x23c0 ;  /* 0x000023c000027802 */ /* 0x000fce0000000f00 */
[----:B0-----:R-:W-:Y:S05]  /*23b0*/  CALL.REL.NOINC `($__internal_5_$__cuda_sm3x_div_rn_noftz_f32_slowpath) ;  /* 0x00000004003c7944 */ /* 0x001fea0003c00000 */
.L_x_65:
[----:B------:R-:W-:Y:S05]  /*23c0*/  BSYNC.RECONVERGENT B1 ;  /* 0x0000000000017941 */ /* 0x000fea0003800200 */
.L_x_64:
[----:B------:R-:W-:-:S07]  /*23d0*/  FMUL R23, R0, R23 ;  /* 0x0000001700177220 */ /* 0x000fce0000400000 */
.L_x_55:
[----:B------:R-:W-:Y:S05]  /*23e0*/  BSYNC.RECONVERGENT B0 ;  /* 0x0000000000007941 */ /* 0x000fea0003800200 */
.L_x_54:
[----:B------:R-:W1:Y:S02]  /*23f0*/  LDCU.64 UR4, c[0x0][0x3d0] ;  /* 0x00007a00ff0477ac */ /* 0x000e640008000a00 */
[----:B-1----:R-:W-:-:S04]  /*2400*/  ISETP.GE.U32.AND P0, PT, R22, UR4, PT ;  /* 0x0000000416007c0c */ /* 0x002fc8000bf06070 */
[----:B------:R-:W-:-:S13]  /*2410*/  ISETP.GE.U32.AND.EX P0, PT, RZ, UR5, PT, P0 ;  /* 0x00000005ff007c0c */ /* 0x000fda000bf06100 */
[----:B------:R-:W-:Y:S05]  /*2420*/  @P0 EXIT ;  /* 0x000000000000094d */ /* 0x000fea0003800000 */
[----:B------:R-:W-:-:S09]  /*2430*/  UISETP.NE.AND UP0, UPT, UR11, URZ, UPT ;  /* 0x000000ff0b00728c */ /* 0x000fd2000bf05270 */
[----:B------:R-:W-:Y:S05]  /*2440*/  BRA.U UP0, `(.L_x_66) ;  /* 0x0000000100307547 */ /* 0x000fea000b800000 */
[----:B------:R-:W1:Y:S01]  /*2450*/  LDCU.64 UR4, c[0x0][0x3b0] ;  /* 0x00007600ff0477ac */ /* 0x000e620008000a00 */
[----:B------:R-:W-:Y:S02]  /*2460*/  SHF.L.U32 R4, R22, 0x2, RZ ;  /* 0x0000000216047819 */ /* 0x000fe400000006ff */
[----:B------:R-:W-:Y:S02]  /*2470*/  SHF.R.U32.HI R22, RZ, 0x1e, R22 ;  /* 0x0000001eff167819 */ /* 0x000fe40000011616 */
[----:B-1----:R-:W-:-:S04]  /*2480*/  IADD3 R2, P0, PT, R4, UR4, RZ ;  /* 0x0000000404027c10 */ /* 0x002fc8000ff1e0ff */
[----:B------:R-:W-:Y:S01]  /*2490*/  IADD3.X R3, PT, PT, R22, UR5, RZ, P0, !PT ;  /* 0x0000000516037c10 */ /* 0x000fe200087fe4ff */
[----:B------:R-:W1:Y:S04]  /*24a0*/  LDCU.64 UR4, c[0x0][0x380] ;  /* 0x00007000ff0477ac */ /* 0x000e680008000a00 */
[----:B------:R-:W2:Y:S01]  /*24b0*/  LDG.E.CONSTANT R2, desc[UR12][R2.64] ;  /* 0x0000000c02027981 */ /* 0x000ea2000c1e9900 */
[----:B-1----:R-:W-:-:S04]  /*24c0*/  IADD3 R4, P0, PT, R4, UR4, RZ ;  /* 0x0000000404047c10 */ /* 0x002fc8000ff1e0ff */
[----:B------:R-:W-:Y:S01]  /*24d0*/  IADD3.X R5, PT, PT, R22, UR5, RZ, P0, !PT ;  /* 0x0000000516057c10 */ /* 0x000fe200087fe4ff */
[----:B--2---:R-:W-:-:S05]  /*24e0*/  FADD R23, -R2, R23 ;  /* 0x0000001702177221 */ /* 0x004fca0000000100 */
[----:B------:R-:W-:Y:S01]  /*24f0*/  REDG.E.ADD.F32.FTZ.RN.STRONG.GPU desc[UR12][R4.64], R23 ;  /* 0x00000017040079a6 */ /* 0x000fe2000c12f30c */
[----:B------:R-:W-:Y:S05]  /*2500*/  EXIT ;  /* 0x000000000000794d */ /* 0x000fea0003800000 */
.L_x_66:
[----:B------:R-:W1:Y:S02]  /*2510*/  LDCU.64 UR4, c[0x0][0x380] ;  /* 0x00007000ff0477ac */ /* 0x000e640008000a00 */
[----:B-1----:R-:W-:-:S04]  /*2520*/  LEA R2, P0, R22, UR4, 0x2 ;  /* 0x0000000416027c11 */ /* 0x002fc8000f8010ff */
[----:B------:R-:W-:-:S05]  /*2530*/  LEA.HI.X R3, R22, UR5, RZ, 0x2, P0 ;  /* 0x0000000516037c11 */ /* 0x000fca00080f14ff */
[----:B------:R-:W-:Y:S01]  /*2540*/  REDG.E.ADD.F32.FTZ.RN.STRONG.GPU desc[UR12][R2.64], R23 ;  /* 0x00000017020079a6 */ /* 0x000fe2000c12f30c */
[----:B------:R-:W-:Y:S05]  /*2550*/  EXIT ;  /* 0x000000000000794d */ /* 0x000fea0003800000 */
        .weak           $__internal_4_$__cuda_sm20_rcp_rn_f32_slowpath
        .type           $__internal_4_$__cuda_sm20_rcp_rn_f32_slowpath,@function
        .size           $__internal_4_$__cuda_sm20_rcp_rn_f32_slowpath,($__internal_5_$__cuda_sm3x_div_rn_noftz_f32_slowpath - $__internal_4_$__cuda_sm20_rcp_rn_f32_slowpath)
$__internal_4_$__cuda_sm20_rcp_rn_f32_slowpath:
[----:B------:R-:W-:Y:S01]  /*2560*/  IMAD.SHL.U32 R0, R12, 0x2, RZ ;  /* 0x000000020c007824 */ /* 0x000fe200078e00ff */
[----:B------:R-:W-:Y:S04]  /*2570*/  BSSY.RECONVERGENT B2, `(.L_x_67) ;  /* 0x0000031000027945 */ /* 0x000fe80003800200 */
[----:B------:R-:W-:Y:S01]  /*2580*/  SHF.R.U32.HI R2, RZ, 0x18, R0 ;  /* 0x00000018ff027819 */ /* 0x000fe20000011600 */
[----:B------:R-:W-:-:S03]  /*2590*/  IMAD.MOV.U32 R0, RZ, RZ, R12 ;  /* 0x000000ffff007224 */ /* 0x000fc600078e000c */
        /* <DEDUP_REMOVED lines=12> */
.L_x_68:
[----:B------:R-:W-:-:S05]  /*2660*/  VIADD R7, R2, 0xffffff03 ;  /* 0xffffff0302077836 */ /* 0x000fca0000000000 */
[----:B------:R-:W-:-:S13]  /*2670*/  ISETP.GT.U32.AND P0, PT, R7, 0x1, PT ;  /* 0x000000010700780c */ /* 0x000fda0003f04070 */
[----:B------:R-:W-:Y:S05]  /*2680*/  @P0 BRA `(.L_x_70) ;  /* 0x0000000000780947 */ /* 0x000fea0003800000 */
[----:B------:R-:W-:Y:S01]  /*2690*/  LOP3.LUT R9, R0, 0x7fffff, RZ, 0xc0, !PT ;  /* 0x007fffff00097812 */ /* 0x000fe200078ec0ff */
[----:B------:R-:W-:-:S03]  /*26a0*/  IMAD.MOV.U32 R16, RZ, RZ, 0x3 ;  /* 0x00000003ff107424 */ /* 0x000fc600078e00ff */
[----:B------:R-:W-:Y:S02]  /*26b0*/  LOP3.LUT R9, R9, 0x3f800000, RZ, 0xfc, !PT ;  /* 0x3f80000009097812 */ /* 0x000fe400078efcff */
[----:B------:R-:W-:Y:S02]  /*26c0*/  SHF.L.U32 R13, R16, R7, RZ ;  /* 0x00000007100d7219 */ /* 0x000fe400000006ff */
[----:B------:R-:W0:Y:S02]  /*26d0*/  MUFU.RCP R10, R9 ;  /* 0x00000009000a7308 */ /* 0x000e240000001000 */
        /* <DEDUP_REMOVED lines=16> */
[----:B------:R-:W-:-:S05]  /*27e0*/  SEL R7, RZ, 0x1, !P0 ;  /* 0x00000001ff077807 */ /* 0x000fca0004000000 */
[----:B------:R-:W-:-:S05]  /*27f0*/  IMAD.MOV R7, RZ, RZ, -R7 ;  /* 0x000000ffff077224 */ /* 0x000fca00078e0a07 */
[----:B------:R-:W-:Y:S01]  /*2800*/  ISETP.GE.AND P0, PT, R7, RZ, PT ;  /* 0x000000ff0700720c */ /* 0x000fe20003f06270 */
[----:B------:R-:W-:-:S05]  /*2810*/  VIADD R7, R2, 0xffffff04 ;  /* 0xffffff0402077836 */ /* 0x000fca0000000000 */
[----:B------:R-:W-:-:S07]  /*2820*/  SHF.R.U32.HI R7, RZ, R7, R10 ;  /* 0x00000007ff077219 */ /* 0x000fce000001160a */
[----:B------:R-:W-:-:S05]  /*2830*/  @!P0 IADD3 R7, PT, PT, R7, 0x1, RZ ;  /* 0x0000000107078810 */ /* 0x000fca0007ffe0ff */
[----:B------:R-:W-:-:S05]  /*2840*/  @!P1 IMAD.SHL.U32 R7, R7, 0x2, RZ ;  /* 0x0000000207079824 */ /* 0x000fca00078e00ff */
[----:B------:R-:W-:Y:S01]  /*2850*/  LOP3.LUT R7, R7, 0x80000000, R0, 0xf8, !PT ;  /* 0x8000000007077812 */ /* 0x000fe200078ef800 */
[----:B------:R-:W-:Y:S06]  /*2860*/  BRA `(.L_x_69) ;  /* 0x0000000000047947 */ /* 0x000fec0003800000 */
.L_x_70:
[----:B------:R0:W1:Y:S02]  /*2870*/  MUFU.RCP R7, R0 ;  /* 0x0000000000077308 */ /* 0x0000640000001000 */
.L_x_69:
[----:B------:R-:W-:Y:S05]  /*2880*/  BSYNC.RECONVERGENT B2 ;  /* 0x0000000000027941 */ /* 0x000fea0003800200 */
.L_x_67:
[----:B------:R-:W-:-:S04]  /*2890*/  IMAD.MOV.U32 R9, RZ, RZ, 0x0 ;  /* 0x00000000ff097424 */ /* 0x000fc800078e00ff */
[----:B01----:R-:W-:Y:S05]  /*28a0*/  RET.REL.NODEC R8 `(_Z15PropagateKernelPfPKfS1_S1_S1_S1_S1_fffmm) ;  /* 0xffffffd408d47950 */ /* 0x003fea0003c3ffff */
        .weak           $__internal_5_$__cuda_sm3x_div_rn_noftz_f32_slowpath
        .type           $__internal_5_$__cuda_sm3x_div_rn_noftz_f32_slowpath,@function
        .size           $__internal_5_$__cuda_sm3x_div_rn_noftz_f32_slowpath,(.L_x_112 - $__internal_5_$__cuda_sm3x_div_rn_noftz_f32_slowpath)
$__internal_5_$__cuda_sm3x_div_rn_noftz_f32_slowpath:
[----:B------:R-:W0:Y:S01]  /*28b0*/  LDC R3, c[0x0][0x3b8] ;  /* 0x0000ee00ff037b82 */ /* 0x000e220000000800 */
[----:B------:R-:W-:Y:S01]  /*28c0*/  SHF.R.U32.HI R0, RZ, 0x17, R20 ;  /* 0x00000017ff007819 */ /* 0x000fe20000011614 */
[----:B------:R-:W1:Y:S01]  /*28d0*/  LDCU UR4, c[0x0][0x3b8] ;  /* 0x00007700ff0477ac */ /* 0x000e620008000800 */
[----:B------:R-:W-:Y:S02]  /*28e0*/  BSSY.RECONVERGENT B2, `(.L_x_71) ;  /* 0x0000063000027945 */ /* 0x000fe40003800200 */
[----:B------:R-:W-:-:S04]  /*28f0*/  LOP3.LUT R8, R0, 0xff, RZ, 0xc0, !PT ;  /* 0x000000ff00087812 */ /* 0x000fc800078ec0ff */
[----:B------:R-:W-:-:S04]  /*2900*/  IADD3 R7, PT, PT, R8, -0x1, RZ ;  /* 0xffffffff08077810 */ /* 0x000fc80007ffe0ff */
[----:B------:R-:W-:Y:S01]  /*2910*/  ISETP.GT.U32.AND P0, PT, R7, 0xfd, PT ;  /* 0x000000fd0700780c */ /* 0x000fe20003f04070 */
[----:B-1----:R-:W-:Y:S01]  /*2920*/  IMAD.U32 R4, RZ, RZ, UR4 ;  /* 0x00000004ff047e24 */ /* 0x002fe2000f8e00ff */
[----:B0-----:R-:W-:-:S04]  /*2930*/  SHF.R.U32.HI R0, RZ, 0x17, R3 ;  /* 0x00000017ff007819 */ /* 0x001fc80000011603 */
[----:B------:R-:W-:-:S05]  /*2940*/  LOP3.LUT R0, R0, 0xff, RZ, 0xc0, !PT ;  /* 0x000000ff00007812 */ /* 0x000fca00078ec0ff */
[----:B------:R-:W-:-:S05]  /*2950*/  VIADD R6, R0, 0xffffffff ;  /* 0xffffffff00067836 */ /* 0x000fca0000000000 */
[----:B------:R-:W-:-:S13]  /*2960*/  ISETP.GT.U32.OR P0, PT, R6, 0xfd, P0 ;  /* 0x000000fd0600780c */ /* 0x000fda0000704470 */
[----:B------:R-:W-:Y:S01]  /*2970*/  @!P0 MOV R5, RZ ;  /* 0x000000ff00058202 */ /* 0x000fe20000000f00 */
        /* <DEDUP_REMOVED lines=22> */
[----:B------:R-:W-:-:S03]  /*2ae0*/  @!P1 FFMA R20, R20, 1.84467440737095516160e+19, RZ ;  /* 0x5f80000014149823 */ /* 0x000fc600000000ff */
[----:B------:R-:W-:-:S07]  /*2af0*/  @!P1 IADD3 R5, PT, PT, R5, 0x40, RZ ;  /* 0x0000004005059810 */ /* 0x000fce0007ffe0ff */
.L_x_72:
[----:B------:R-:W-:Y:S01]  /*2b00*/  LEA R3, R8, 0xc0800000, 0x17 ;  /* 0xc080000008037811 */ /* 0x000fe200078eb8ff */
[----:B------:R-:W-:Y:S04]  /*2b10*/  BSSY.RECONVERGENT B3, `(.L_x_77) ;  /* 0x0000036000037945 */ /* 0x000fe80003800200 */
[----:B------:R-:W-:Y:S02]  /*2b20*/  IMAD.IADD R20, R20, 0x1, -R3 ;  /* 0x0000000114147824 */ /* 0x000fe400078e0a03 */
[----:B------:R-:W-:Y:S02]  /*2b30*/  VIADD R3, R0, 0xffffff81 ;  /* 0xffffff8100037836 */ /* 0x000fe40000000000 */
[----:B------:R-:W0:Y:S01]  /*2b40*/  MUFU.RCP R6, R20 ;  /* 0x0000001400067308 */ /* 0x000e220000001000 */
[----:B------:R-:W-:Y:S01]  /*2b50*/  FADD.FTZ R7, -R20, -RZ ;  /* 0x800000ff14077221 */ /* 0x000fe20000010100 */
[----:B------:R-:W-:-:S03]  /*2b60*/  IMAD R0, R3, -0x800000, R4 ;  /* 0xff80000003007824 */ /* 0x000fc600078e0204 */
[----:B0-----:R-:W-:-:S04]  /*2b70*/  FFMA R9, R6, R7, 1 ;  /* 0x3f80000006097423 */ /* 0x001fc80000000007 */
[----:B------:R-:W-:-:S04]  /*2b80*/  FFMA R11, R6, R9, R6 ;  /* 0x00000009060b7223 */ /* 0x000fc80000000006 */
[----:B------:R-:W-:-:S04]  /*2b90*/  FFMA R4, R0, R11, RZ ;  /* 0x0000000b00047223 */ /* 0x000fc800000000ff */
[----:B------:R-:W-:-:S04]  /*2ba0*/  FFMA R9, R7, R4, R0 ;  /* 0x0000000407097223 */ /* 0x000fc80000000000 */
[----:B------:R-:W-:Y:S01]  /*2bb0*/  FFMA R6, R11, R9, R4 ;  /* 0x000000090b067223 */ /* 0x000fe20000000004 */
[----:B------:R-:W-:-:S03]  /*2bc0*/  IADD3 R4, PT, PT, R3, 0x7f, -R8 ;  /* 0x0000007f03047810 */ /* 0x000fc60007ffe808 */
[----:B------:R-:W-:Y:S01]  /*2bd0*/  FFMA R7, R7, R6, R0 ;  /* 0x0000000607077223 */ /* 0x000fe20000000000 */
[----:B------:R-:W-:-:S03]  /*2be0*/  IADD3 R4, PT, PT, R4, R5, RZ ;  /* 0x0000000504047210 */ /* 0x000fc60007ffe0ff */
        /* <DEDUP_REMOVED lines=15> */
[-CC-:B------:R-:W-:Y:S01]  /*2ce0*/  FFMA.RM R4, R11, R7.reuse, R6.reuse ;  /* 0x000000070b047223 */ /* 0x180fe20000004006 */
[C---:B------:R-:W-:Y:S02]  /*2cf0*/  ISETP.NE.AND P2, PT, R8.reuse, RZ, PT ;  /* 0x000000ff0800720c */ /* 0x040fe40003f45270 */
[C---:B------:R-:W-:Y:S02]  /*2d00*/  ISETP.NE.AND P1, PT, R8.reuse, RZ, PT ;  /* 0x000000ff0800720c */ /* 0x040fe40003f25270 */
[----:B------:R-:W-:Y:S01]  /*2d10*/  LOP3.LUT R5, R3, 0x7fffff, RZ, 0xc0, !PT ;  /* 0x007fffff03057812 */ /* 0x000fe200078ec0ff */
[----:B------:R-:W-:Y:S01]  /*2d20*/  FFMA.RP R3, R11, R7, R6 ;  /* 0x000000070b037223 */ /* 0x000fe20000008006 */
[----:B------:R-:W-:Y:S01]  /*2d30*/  IADD3 R6, PT, PT, R8, 0x20, RZ ;  /* 0x0000002008067810 */ /* 0x000fe20007ffe0ff */
[----:B------:R-:W-:Y:S01]  /*2d40*/  IMAD.MOV R7, RZ, RZ, -R8 ;  /* 0x000000ffff077224 */ /* 0x000fe200078e0a08 */
[----:B------:R-:W-:-:S02]  /*2d50*/  LOP3.LUT R5, R5, 0x800000, RZ, 0xfc, !PT ;  /* 0x0080000005057812 */ /* 0x000fc400078efcff */
[----:B------:R-:W-:Y:S02]  /*2d60*/  FSETP.NEU.FTZ.AND P0, PT, R3, R4, PT ;  /* 0x000000040300720b */ /* 0x000fe40003f1d000 */
[----:B------:R-:W-:Y:S02]  /*2d70*/  SHF.L.U32 R6, R5, R6, RZ ;  /* 0x0000000605067219 */ /* 0x000fe400000006ff */
[----:B------:R-:W-:Y:S02]  /*2d80*/  SEL R4, R7, RZ, P2 ;  /* 0x000000ff07047207 */ /* 0x000fe40001000000 */
[----:B------:R-:W-:Y:S02]  /*2d90*/  ISETP.NE.AND P1, PT, R6, RZ, P1 ;  /* 0x000000ff0600720c */ /* 0x000fe40000f25270 */
[----:B------:R-:W-:Y:S02]  /*2da0*/  SHF.R.U32.HI R4, RZ, R4, R5 ;  /* 0x00000004ff047219 */ /* 0x000fe40000011605 */
[----:B------:R-:W-:-:S02]  /*2db0*/  PLOP3.LUT P0, PT, P0, P1, PT, 0xf8, 0x8f ;  /* 0x00000000008f781c */ /* 0x000fc40000703f70 */
[----:B------:R-:W-:Y:S02]  /*2dc0*/  SHF.R.U32.HI R6, RZ, 0x1, R4 ;  /* 0x00000001ff067819 */ /* 0x000fe40000011604 */
[----:B------:R-:W-:-:S04]  /*2dd0*/  SEL R3, RZ, 0x1, !P0 ;  /* 0x00000001ff037807 */ /* 0x000fc80004000000 */
[----:B------:R-:W-:-:S04]  /*2de0*/  LOP3.LUT R3, R3, 0x1, R6, 0xf8, !PT ;  /* 0x0000000103037812 */ /* 0x000fc800078ef806 */
[----:B------:R-:W-:-:S05]  /*2df0*/  LOP3.LUT R3, R3, R4, RZ, 0xc0, !PT ;  /* 0x0000000403037212 */ /* 0x000fca00078ec0ff */
[----:B------:R-:W-:-:S05]  /*2e00*/  IMAD.IADD R3, R6, 0x1, R3 ;  /* 0x0000000106037824 */ /* 0x000fca00078e0203 */
[----:B------:R-:W-:Y:S01]  /*2e10*/  LOP3.LUT R0, R3, R0, RZ, 0xfc, !PT ;  /* 0x0000000003007212 */ /* 0x000fe200078efcff */
[----:B------:R-:W-:Y:S06]  /*2e20*/  BRA `(.L_x_80) ;  /* 0x0000000000107947 */ /* 0x000fec0003800000 */
.L_x_79:
[----:B------:R-:W-:-:S04]  /*2e30*/  LOP3.LUT R0, R0, 0x80000000, RZ, 0xc0, !PT ;  /* 0x8000000000007812 */ /* 0x000fc800078ec0ff */
[----:B------:R-:W-:Y:S01]  /*2e40*/  LOP3.LUT R0, R0, 0x7f800000, RZ, 0xfc, !PT ;  /* 0x7f80000000007812 */ /* 0x000fe200078efcff */
[----:B------:R-:W-:Y:S06]  /*2e50*/  BRA `(.L_x_80) ;  /* 0x0000000000047947 */ /* 0x000fec0003800000 */
.L_x_78:
[----:B------:R-:W-:-:S07]  /*2e60*/  LEA R0, R4, R0, 0x17 ;  /* 0x0000000004007211 */ /* 0x000fce00078eb8ff */
.L_x_80:
[----:B------:R-:W-:Y:S05]  /*2e70*/  BSYNC.RECONVERGENT B3 ;  /* 0x0000000000037941 */ /* 0x000fea0003800200 */
.L_x_77:
[----:B------:R-:W-:Y:S05]  /*2e80*/  BRA `(.L_x_81) ;  /* 0x0000000000207947 */ /* 0x000fea0003800000 */
.L_x_76:
[----:B------:R-:W-:-:S04]  /*2e90*/  LOP3.LUT R0, R20, 0x80000000, R4, 0x48, !PT ;  /* 0x8000000014007812 */ /* 0x000fc800078e4804 */
[----:B------:R-:W-:Y:S01]  /*2ea0*/  LOP3.LUT R0, R0, 0x7f800000, RZ, 0xfc, !PT ;  /* 0x7f80000000007812 */ /* 0x000fe200078efcff */
[----:B------:R-:W-:Y:S06]  /*2eb0*/  BRA `(.L_x_81) ;  /* 0x0000000000147947 */ /* 0x000fec0003800000 */
.L_x_75:
[----:B------:R-:W-:Y:S01]  /*2ec0*/  LOP3.LUT R0, R20, 0x80000000, R4, 0x48, !PT ;  /* 0x8000000014007812 */ /* 0x000fe200078e4804 */
[----:B------:R-:W-:Y:S06]  /*2ed0*/  BRA `(.L_x_81) ;  /* 0x00000000000c7947 */ /* 0x000fec0003800000 */
.L_x_74:
[----:B------:R-:W0:Y:S01]  /*2ee0*/  MUFU.RSQ R0, -QNAN ;  /* 0xffc0000000007908 */ /* 0x000e220000001400 */
[----:B------:R-:W-:Y:S05]  /*2ef0*/  BRA `(.L_x_81) ;  /* 0x0000000000047947 */ /* 0x000fea0003800000 */
.L_x_73:
[----:B------:R-:W-:-:S07]  /*2f00*/  FADD.FTZ R0, R20, R3 ;  /* 0x0000000314007221 */ /* 0x000fce0000010000 */
.L_x_81:
[----:B------:R-:W-:Y:S05]  /*2f10*/  BSYNC.RECONVERGENT B2 ;  /* 0x0000000000027941 */ /* 0x000fea0003800200 */
.L_x_71:
[----:B------:R-:W-:-:S04]  /*2f20*/  IMAD.MOV.U32 R3, RZ, RZ, 0x0 ;  /* 0x00000000ff037424 */ /* 0x000fc800078e00ff */
[----:B0-----:R-:W-:Y:S05]  /*2f30*/  RET.REL.NODEC R2 `(_Z15PropagateKernelPfPKfS1_S1_S1_S1_S1_fffmm) ;  /* 0xffffffd002307950 */ /* 0x001fea0003c3ffff */
.L_x_82:
        /* <DEDUP_REMOVED lines=12> */
.L_x_112:


//--------------------- .text._Z18InitialGuessKernelPfPKfS1_S1_fmm --------------------------
	.section	.text._Z18InitialGuessKernelPfPKfS1_S1_fmm,"ax",@progbits
	.align	128
        .global         _Z18InitialGuessKernelPfPKfS1_S1_fmm
        .type           _Z18InitialGuessKernelPfPKfS1_S1_fmm,@function
        .size           _Z18InitialGuessKernelPfPKfS1_S1_fmm,(.L_x_113 - _Z18InitialGuessKernelPfPKfS1_S1_fmm)
        .other          _Z18InitialGuessKernelPfPKfS1_S1_fmm,@"STO_CUDA_ENTRY STV_DEFAULT"
_Z18InitialGuessKernelPfPKfS1_S1_fmm:
.text._Z18InitialGuessKernelPfPKfS1_S1_fmm:
[----:B------:R-:W-:Y:S08]  /*0000*/  LDC R1, c[0x0][0x37c] ;  /* 0x0000df00ff017b82 */ /* 0x000ff00000000800 */
[----:B------:R-:W0:Y:S01]  /*0010*/  S2UR UR11, SR_CTAID.Y ;  /* 0x00000000000b79c3 */ /* 0x000e220000002600 */
[----:B------:R-:W1:Y:S01]  /*0020*/  LDCU.64 UR4, c[0x0][0x3a8] ;  /* 0x00007500ff0477ac */ /* 0x000e620008000a00 */
[----:B------:R-:W2:Y:S01]  /*0030*/  S2R R7, SR_TID.X ;  /* 0x0000000000077919 */ /* 0x000ea20000002100 */
[----:B------:R-:W3:Y:S05]  /*0040*/  LDCU.64 UR12, c[0x0][0x358] ;  /* 0x00006b00ff0c77ac */ /* 0x000eea0008000a00 */
[----:B------:R-:W4:Y:S08]  /*0050*/  S2UR UR6, SR_CTAID.X ;  /* 0x00000000000679c3 */ /* 0x000f300000002500 */
[----:B------:R-:W4:Y:S01]  /*0060*/  LDC R18, c[0x0][0x360] ;  /* 0x0000d800ff127b82 */ /* 0x000f220000000800 */
[----:B0-----:R-:W-:-:S07]  /*0070*/  USHF.L.U32 UR7, UR11, 0x8, URZ ;  /* 0x000000080b077899 */ /* 0x001fce00080006ff */
[----:B------:R-:W0:Y:S01]  /*0080*/  LDC.64 R16, c[0x0][0x3b0] ;  /* 0x0000ec00ff107b82 */ /* 0x000e220000000a00 */
[----:B-1----:R-:W-:-:S04]  /*0090*/  UIADD3 UR4, UP0, UPT, -UR7, UR4, URZ ;  /* 0x0000000407047290 */ /* 0x002fc8000ff1e1ff */
[----:B------:R-:W-:Y:S02]  /*00a0*/  UIADD3.X UR5, UPT, UPT, UR5, -0x1, URZ, UP0, !UPT ;  /* 0xffffffff05057890 */ /* 0x000fe400087fe4ff */
[----:B------:R-:W-:-:S04]  /*00b0*/  UISETP.LT.U32.AND UP0, UPT, UR4, 0x100, UPT ;  /* 0x000001000400788c */ /* 0x000fc8000bf01070 */
[----:B------:R-:W-:-:S04]  /*00c0*/  UISETP.LT.U32.AND.EX UP0, UPT, UR5, URZ, UPT, UP0 ;  /* 0x000000ff0500728c */ /* 0x000fc8000bf01100 */
[----:B------:R-:W-:Y:S02]  /*00d0*/  USEL UR9, UR5, URZ, UP0 ;  /* 0x000000ff05097287 */ /* 0x000fe40008000000 */
[----:B------:R-:W-:-:S04]  /*00e0*/  USEL UR10, UR4, 0x100, UP0 ;  /* 0x00000100040a7887 */ /* 0x000fc80008000000 */
[----:B------:R-:W-:Y:S02]  /*00f0*/  IMAD.U32 R0, RZ, RZ, UR9 ;  /* 0x00000009ff007e24 */ /* 0x000fe4000f8e00ff */
[----:B--2---:R-:W-:-:S04]  /*0100*/  ISETP.LT.U32.AND P0, PT, R7, UR10, PT ;  /* 0x0000000a07007c0c */ /* 0x004fc8000bf01070 */
[----:B------:R-:W-:-:S13]  /*0110*/  ISETP.GT.U32.AND.EX P0, PT, R0, RZ, PT, P0 ;  /* 0x000000ff0000720c */ /* 0x000fda0003f04100 */
[----:B------:R-:W1:Y:S01]  /*0120*/  @P0 LDC.64 R2, c[0x0][0x390] ;  /* 0x0000e400ff020b82 */ /* 0x000e620000000a00 */
[----:B------:R-:W-:-:S04]  /*0130*/  @P0 VIADD R5, R7, UR7 ;  /* 0x0000000707050c36 */ /* 0x000fc80008000000 */
[----:B-1----:R-:W-:-:S06]  /*0140*/  @P0 IMAD.WIDE.U32 R2, R5, 0x4, R2 ;  /* 0x0000000405020825 */ /* 0x002fcc00078e0002 */
[----:B---3--:R-:W2:Y:S01]  /*0150*/  @P0 LDG.E.CONSTANT R2, desc[UR12][R2.64] ;  /* 0x0000000c02020981 */ /* 0x008ea2000c1e9900 */
[----:B----4-:R-:W-:Y:S01]  /*0160*/  IMAD R18, R18, UR6, R7 ;  /* 0x0000000612127c24 */ /* 0x010fe2000f8e0207 */
[----:B------:R-:W-:Y:S01]  /*0170*/  @P0 MOV R0, 0x400 ;  /* 0x0000040000000802 */ /* 0x000fe20000000f00 */
[----:B------:R-:W-:Y:S01]  /*0180*/  BSSY.RECONVERGENT B0, `(.L_x_83) ;  /* 0x000000f000007945 */ /* 0x000fe20003800200 */
[----:B------:R-:W1:Y:S02]  /*0190*/  @P0 S2R R5, SR_CgaCtaId ;  /* 0x0000000000050919 */ /* 0x000e640000008800 */
[----:B0-----:R-:W-:-:S04]  /*01a0*/  ISETP.GE.U32.AND P1, PT, R18, R16, PT ;  /* 0x000000101200720c */ /* 0x001fc80003f26070 */
[----:B------:R-:W-:Y:S02]  /*01b0*/  ISETP.GE.U32.AND.EX P1, PT, RZ, R17, PT, P1 ;  /* 0x00000011ff00720c */ /* 0x000fe40003f26110 */
[----:B-1----:R-:W-:-:S05]  /*01c0*/  @P0 LEA R0, R5, R0, 0x18 ;  /* 0x0000000005000211 */ /* 0x002fca00078ec0ff */
[----:B------:R-:W-:Y:S02]  /*01d0*/  @P0 IMAD R5, R7, 0x4, R0 ;  /* 0x0000000407050824 */ /* 0x000fe400078e0200 */
[----:B------:R-:W-:Y:S01]  /*01e0*/  IMAD.MOV.U32 R0, RZ, RZ, RZ ;  /* 0x000000ffff007224 */ /* 0x000fe200078e00ff */
[----:B--2---:R-:W-:-:S05]  /*01f0*/  @P0 FMNMX R2, RZ, R2, !PT ;  /* 0x00000002ff020209 */ /* 0x004fca0007800000 */
[----:B------:R0:W-:Y:S01]  /*0200*/  @P0 STS [R5], R2 ;  /* 0x0000000205000388 */ /* 0x0001e20000000800 */
[----:B------:R-:W-:Y:S06]  /*0210*/  BAR.SYNC.DEFER_BLOCKING 0x0 ;  /* 0x0000000000007b1d */ /* 0x000fec0000010000 */
[----:B------:R-:W-:Y:S05]  /*0220*/  @P1 BRA `(.L_x_84) ;  /* 0x0000000000101947 */ /* 0x000fea0003800000 */
[----:B------:R-:W0:Y:S02]  /*0230*/  LDCU.64 UR14, c[0x0][0x398] ;  /* 0x00007300ff0e77ac */ /* 0x000e240008000a00 */
[----:B0-----:R-:W-:-:S04]  /*0240*/  LEA R2, P0, R18, UR14, 0x2 ;  /* 0x0000000e12027c11 */ /* 0x001fc8000f8010ff */
[----:B------:R-:W-:-:S05]  /*0250*/  LEA.HI.X R3, R18, UR15, RZ, 0x2, P0 ;  /* 0x0000000f12037c11 */ /* 0x000fca00080f14ff */
[----:B------:R1:W5:Y:S04]  /*0260*/  LDG.E.CONSTANT R0, desc[UR12][R2.64] ;  /* 0x0000000c02007981 */ /* 0x000368000c1e9900 */
.L_x_84:
[----:B------:R-:W-:Y:S05]  /*0270*/  BSYNC.RECONVERGENT B0 ;  /* 0x0000000000007941 */ /* 0x000fea0003800200 */
.L_x_83:
[----:B------:R-:W2:Y:S02]  /*0280*/  LDCU UR6, c[0x0][0x3a0] ;  /* 0x00007400ff0677ac */ /* 0x000ea40008000800 */
[----:B--2--5:R-:W-:-:S13]  /*0290*/  FSETP.GT.AND P0, PT, R0, UR6, PT ;  /* 0x0000000600007c0b */ /* 0x024fda000bf04000 */
[----:B------:R-:W-:Y:S05]  /*02a0*/  @!P0 EXIT ;  /* 0x000000000000894d */ /* 0x000fea0003800000 */
[----:B------:R-:W-:Y:S01]  /*02b0*/  ULOP3.LUT UR15, UR10, 0x3, URZ, 0xc0, !UPT ;  /* 0x000000030a0f7892 */ /* 0x000fe2000f8ec0ff */
[----:B0-----:R-:W-:-:S03]  /*02c0*/  HFMA2 R5, -RZ, RZ, 0, 0 ;  /* 0x00000000ff057431 */ /* 0x001fc600000001ff */
[----:B------:R-:W-:-:S04]  /*02d0*/  UISETP.NE.U32.AND UP0, UPT, UR15, URZ, UPT ;  /* 0x000000ff0f00728c */ /* 0x000fc8000bf05070 */
[----:B------:R-:W-:-:S09]  /*02e0*/  UISETP.NE.AND.EX UP0, UPT, URZ, URZ, UPT, UP0 ;  /* 0x000000ffff00728c */ /* 0x000fd2000bf05300 */
[----:B------:R-:W-:Y:S05]  /*02f0*/  BRA.U !UP0, `(.L_x_85) ;  /* 0x0000000908947547 */ /* 0x000fea000b800000 */
[----:B------:R-:W-:-:S04]  /*0300*/  UISETP.NE.U32.AND UP0, UPT, UR4, URZ, UPT ;  /* 0x000000ff0400728c */ /* 0x000fc8000bf05070 */
[----:B------:R-:W-:-:S09]  /*0310*/  UISETP.NE.AND.EX UP0, UPT, UR5, URZ, UPT, UP0 ;  /* 0x000000ff0500728c */ /* 0x000fd2000bf05300 */
[----:B------:R-:W-:Y:S05]  /*0320*/  BRA.U !UP0, `(.L_x_86) ;  /* 0x0000001108687547 */ /* 0x000fea000b800000 */
[----:B------:R-:W-:Y:S01]  /*0330*/  UISETP.GE.U32.AND UP1, UPT, UR4, 0x8, UPT ;  /* 0x000000080400788c */ /* 0x000fe2000bf26070 */
[----:B------:R-:W-:Y:S01]  /*0340*/  IMAD.MOV.U32 R5, RZ, RZ, RZ ;  /* 0x000000ffff057224 */ /* 0x000fe200078e00ff */
[----:B------:R-:W-:Y:S02]  /*0350*/  ULOP3.LUT UR14, UR10, 0x7, URZ, 0xc0, !UPT ;  /* 0x000000070a0e7892 */ /* 0x000fe4000f8ec0ff */
[----:B------:R-:W-:Y:S02]  /*0360*/  UISETP.GE.U32.AND.EX UP1, UPT, UR5, URZ, UPT, UP1 ;  /* 0x000000ff0500728c */ /* 0x000fe4000bf26110 */
[----:B------:R-:W-:Y:S01]  /*0370*/  UISETP.NE.U32.AND UP0, UPT, UR14, URZ, UPT ;  /* 0x000000ff0e00728c */ /* 0x000fe2000bf05070 */
[----:B------:R-:W-:Y:S01]  /*0380*/  UMOV UR5, URZ ;  /* 0x000000ff00057c82 */ /* 0x000fe20008000000 */
[----:B------:R-:W-:Y:S02]  /*0390*/  UMOV UR6, URZ ;  /* 0x000000ff00067c82 */ /* 0x000fe40008000000 */
[----:B------:R-:W-:-:S03]  /*03a0*/  UISETP.NE.AND.EX UP0, UPT, URZ, URZ, UPT, UP0 ;  /* 0x000000ffff00728c */ /* 0x000fc6000bf05300 */
[----:B------:R-:W-:Y:S08]  /*03b0*/  BRA.U !UP1, `(.L_x_87) ;  /* 0x0000000109f87547 */ /* 0x000ff0000b800000 */
[----:B------:R-:W0:Y:S01]  /*03c0*/  S2UR UR5, SR_CgaCtaId ;  /* 0x00000000000579c3 */ /* 0x000e220000008800 */
[----:B------:R-:W2:Y:S01]  /*03d0*/  LDCU.64 UR8, c[0x0][0x388] ;  /* 0x00007100ff0877ac */ /* 0x000ea20008000a00 */
[C---:B-1----:R-:W-:Y:S01]  /*03e0*/  IMAD.WIDE.U32 R2, R16.reuse, UR11, RZ ;  /* 0x0000000b10027c25 */ /* 0x042fe2000f8e00ff */
[----:B------:R-:W-:Y:S01]  /*03f0*/  SHF.L.U64.HI R14, R16, 0x5, R17 ;  /* 0x00000005100e7819 */ /* 0x000fe20000010211 */
[----:B------:R-:W-:Y:S02]  /*0400*/  UMOV UR4, 0x400 ;  /* 0x0000040000047882 */ /* 0x000fe40000000000 */
[----:B------:R-:W-:Y:S01]  /*0410*/  IMAD R5, R17, UR11, R3 ;  /* 0x0000000b11057c24 */ /* 0x000fe2000f8e0203 */
[----:B------:R-:W-:Y:S01]  /*0420*/  UMOV UR6, URZ ;  /* 0x000000ff00067c82 */ /* 0x000fe20008000000 */
[----:B------:R-:W-:Y:S02]  /*0430*/  IMAD.SHL.U32 R3, R2, 0x400, RZ ;  /* 0x0000040002037824 */ /* 0x000fe400078e00ff */
[----:B------:R-:W-:Y:S01]  /*0440*/  IMAD.WIDE.U32 R22, R16, 0x4, RZ ;  /* 0x0000000410167825 */ /* 0x000fe200078e00ff */
[----:B------:R-:W-:-:S02]  /*0450*/  SHF.L.U64.HI R5, R2, 0xa, R5 ;  /* 0x0000000a02057819 */ /* 0x000fc40000010205 */
[----:B------:R-:W-:Y:S01]  /*0460*/  LEA R2, P0, R18, R3, 0x2 ;  /* 0x0000000312027211 */ /* 0x000fe200078010ff */
[----:B------:R-:W-:-:S03]  /*0470*/  IMAD.SHL.U32 R7, R17, 0x4, RZ ;  /* 0x0000000411077824 */ /* 0x000fc600078e00ff */
[----:B------:R-:W-:Y:S01]  /*0480*/  LEA.HI.X R3, R18, R5, RZ, 0x2, P0 ;  /* 0x0000000512037211 */ /* 0x000fe200000f14ff */
[----:B------:R-:W-:Y:S01]  /*0490*/  HFMA2 R5, -RZ, RZ, 0, 0 ;  /* 0x00000000ff057431 */ /* 0x000fe200000001ff */
[----:B--2---:R-:W-:Y:S01]  /*04a0*/  IADD3 R2, P0, PT, R2, UR8, RZ ;  /* 0x0000000802027c10 */ /* 0x004fe2000ff1e0ff */
[----:B------:R-:W-:-:S03]  /*04b0*/  IMAD.IADD R12, R23, 0x1, R7 ;  /* 0x00000001170c7824 */ /* 0x000fc600078e0207 */
[----:B------:R-:W-:Y:S01]  /*04c0*/  IADD3.X R3, PT, PT, R3, UR9, RZ, P0, !PT ;  /* 0x0000000903037c10 */ /* 0x000fe200087fe4ff */
[----:B0-----:R-:W-:Y:S02]  /*04d0*/  ULEA UR4, UR5, UR4, 0x18 ;  /* 0x0000000405047291 */ /* 0x001fe4000f8ec0ff */
[----:B------:R-:W-:Y:S02]  /*04e0*/  ULOP3.LUT UR5, UR10, 0x1f8, URZ, 0xc0, !UPT ;  /* 0x000001f80a057892 */ /* 0x000fe4000f8ec0ff */
[----:B------:R-:W-:-:S03]  /*04f0*/  UIADD3 UR8, UPT, UPT, UR4, 0x10, URZ ;  /* 0x0000001004087890 */ /* 0x000fc6000fffe0ff */
[----:B------:R-:W-:Y:S02]  /*0500*/  UMOV UR4, URZ ;  /* 0x000000ff00047c82 */ /* 0x000fe40008000000 */
[----:B------:R-:W-:-:S07]  /*0510*/  UMOV UR9, UR5 ;  /* 0x0000000500097c82 */ /* 0x000fce0008000000 */
.L_x_88:
[----:B------:R-:W2:Y:S01]  /*0520*/  LDG.E.CONSTANT R4, desc[UR12][R2.64] ;  /* 0x0000000c02047981 */ /* 0x000ea2000c1e9900 */
[----:B------:R-:W-:-:S05]  /*0530*/  IADD3 R20, P0, PT, R2, R22, RZ ;  /* 0x0000001602147210 */ /* 0x000fca0007f1e0ff */
[----:B------:R-:W-:Y:S01]  /*0540*/  IMAD.X R21, R3, 0x1, R12, P0 ;  /* 0x0000000103157824 */ /* 0x000fe200000e060c */
[----:B------:R-:W-:-:S04]  /*0550*/  IADD3 R10, P0, PT, R20, R22, RZ ;  /* 0x00000016140a7210 */ /* 0x000fc80007f1e0ff */
[----:B------:R-:W3:Y:S01]  /*0560*/  LDG.E.CONSTANT R20, desc[UR12][R20.64] ;  /* 0x0000000c14147981 */ /* 0x000ee2000c1e9900 */
[----:B------:R-:W-:Y:S01]  /*0570*/  IMAD.X R11, R21, 0x1, R12, P0 ;  /* 0x00000001150b7824 */ /* 0x000fe200000e060c */
[----:B------:R-:W-:-:S04]  /*0580*/  IADD3 R8, P0, PT, R10, R22, RZ ;  /* 0x000000160a087210 */ /* 0x000fc80007f1e0ff */
[----:B------:R-:W-:Y:S01]  /*0590*/  IADD3.X R9, PT, PT, R11, R12, RZ, P0, !PT ;  /* 0x0000000c0b097210 */ /* 0x000fe200007fe4ff */
[----:B------:R-:W4:Y:S01]  /*05a0*/  LDG.E.CONSTANT R13, desc[UR12][R10.64] ;  /* 0x0000000c0a0d7981 */ /* 0x000f22000c1e9900 */
[----:B------:R-:W-:-:S03]  /*05b0*/  IADD3 R6, P0, PT, R8, R22, RZ ;  /* 0x0000001608067210 */ /* 0x000fc60007f1e0ff */
[----:B------:R0:W5:Y:S02]  /*05c0*/  LDG.E.CONSTANT R15, desc[UR12][R8.64] ;  /* 0x0000000c080f7981 */ /* 0x000164000c1e9900 */
[----:B------:R-:W-:Y:S01]  /*05d0*/  IMAD.X R7, R9, 0x1, R12, P0 ;  /* 0x0000000109077824 */ /* 0x000fe200000e060c */
[----:B------:R-:W-:-:S04]  /*05e0*/  IADD3 R24, P0, PT, R6, R22, RZ ;  /* 0x0000001606187210 */ /* 0x000fc80007f1e0ff */
[----:B------:R1:W5:Y:S01]  /*05f0*/  LDG.E.CONSTANT R17, desc[UR12][R6.64] ;  /* 0x0000000c06117981 */ /* 0x000362000c1e9900 */
[--C-:B------:R-:W-:Y:S01]  /*0600*/  IMAD.X R25, R7, 0x1, R12.reuse, P0 ;  /* 0x0000000107197824 */ /* 0x100fe200000e060c */
[-C--:B------:R-:W-:Y:S02]  /*0610*/  IADD3 R26, P0, PT, R24, R22.reuse, RZ ;  /* 0x00000016181a7210 */ /* 0x080fe40007f1e0ff */
[----:B0-----:R-:W2:Y:S03]  /*0620*/  LDS.128 R8, [UR8+-0x10] ;  /* 0xfffff008ff087984 */ /* 0x001ea60008000c00 */
[----:B------:R-:W-:Y:S01]  /*0630*/  IMAD.X R27, R25, 0x1, R12, P0 ;  /* 0x00000001191b7824 */ /* 0x000fe200000e060c */
[----:B------:R-:W-:Y:S01]  /*0640*/  IADD3 R28, P0, PT, R26, R22, RZ ;  /* 0x000000161a1c7210 */ /* 0x000fe20007f1e0ff */
[----:B------:R-:W5:Y:S03]  /*0650*/  LDG.E.CONSTANT R24, desc[UR12][R24.64] ;  /* 0x0000000c18187981 */ /* 0x000f66000c1e9900 */
[----:B------:R-:W-:-:S02]  /*0660*/  IADD3.X R29, PT, PT, R27, R12, RZ, P0, !PT ;  /* 0x0000000c1b1d7210 */ /* 0x000fc400007fe4ff */
[----:B------:R-:W5:Y:S04]  /*0670*/  LDG.E.CONSTANT R27, desc[UR12][R26.64] ;  /* 0x0000000c1a1b7981 */ /* 0x000f68000c1e9900 */
[----:B------:R-:W5:Y:S01]  /*0680*/  LDG.E.CONSTANT R28, desc[UR12][R28.64] ;  /* 0x0000000c1c1c7981 */ /* 0x000f62000c1e9900 */
[----:B------:R-:W-:-:S04]  /*0690*/  UIADD3 UR9, UP1, UPT, UR9, -0x8, URZ ;  /* 0xfffffff809097890 */ /* 0x000fc8000ff3e0ff */
[----:B------:R-:W-:Y:S02]  /*06a0*/  UIADD3.X UR4, UPT, UPT, UR4, -0x1, URZ, UP1, !UPT ;  /* 0xffffffff04047890 */ /* 0x000fe40008ffe4ff */
[----:B------:R-:W-:-:S04]  /*06b0*/  UISETP.NE.U32.AND UP1, UPT, UR9, URZ, UPT ;  /* 0x000000ff0900728c */ /* 0x000fc8000bf25070 */
[----:B------:R-:W-:Y:S01]  /*06c0*/  UISETP.NE.AND.EX UP1, UPT, UR4, URZ, UPT, UP1 ;  /* 0x000000ff0400728c */ /* 0x000fe2000bf25310 */
[----:B------:R-:W-:-:S05]  /*06d0*/  LEA R2, P0, R16, R2, 0x5 ;  /* 0x0000000210027211 */ /* 0x000fca00078028ff */
[----:B------:R-:W-:Y:S02]  /*06e0*/  IMAD.X R3, R3, 0x1, R14, P0 ;  /* 0x0000000103037824 */ /* 0x000fe400000e060e */
[----:B--2---:R-:W-:Y:S02]  /*06f0*/  FFMA R21, R4, R8, R5 ;  /* 0x0000000804157223 */ /* 0x004fe40000000005 */
[----:B-1----:R-:W0:Y:S02]  /*0700*/  LDS.128 R4, [UR8] ;  /* 0x00000008ff047984 */ /* 0x002e240008000c00 */
[----:B---3--:R-:W-:-:S04]  /*0710*/  FFMA R20, R20, R9, R21 ;  /* 0x0000000914147223 */ /* 0x008fc80000000015 */
[----:B----4-:R-:W-:-:S04]  /*0720*/  FFMA R10, R13, R10, R20 ;  /* 0x0000000a0d0a7223 */ /* 0x010fc80000000014 */
[----:B-----5:R-:W-:Y:S01]  /*0730*/  FFMA R10, R15, R11, R10 ;  /* 0x0000000b0f0a7223 */ /* 0x020fe2000000000a */
[----:B------:R-:W-:-:S03]  /*0740*/  UIADD3 UR8, UPT, UPT, UR8, 0x20, URZ ;  /* 0x0000002008087890 */ /* 0x000fc6000fffe0ff */
[----:B0-----:R-:W-:-:S04]  /*0750*/  FFMA R17, R17, R4, R10 ;  /* 0x0000000411117223 */ /* 0x001fc8000000000a */
[----:B------:R-:W-:-:S04]  /*0760*/  FFMA R24, R24, R5, R17 ;  /* 0x0000000518187223 */ /* 0x000fc80000000011 */
[----:B------:R-:W-:-:S04]  /*0770*/  FFMA R27, R27, R6, R24 ;  /* 0x000000061b1b7223 */ /* 0x000fc80000000018 */
[----:B------:R-:W-:Y:S01]  /*0780*/  FFMA R5, R28, R7, R27 ;  /* 0x000000071c057223 */ /* 0x000fe2000000001b */
[----:B------:R-:W-:Y:S06]  /*0790*/  BRA.U UP1, `(.L_x_88) ;  /* 0xfffffffd01607547 */ /* 0x000fec000b83ffff */
.L_x_87:
[----:B------:R-:W-:Y:S05]  /*07a0*/  BRA.U !UP0, `(.L_x_86) ;  /* 0x0000000d08487547 */ /* 0x000fea000b800000 */
[----:B------:R-:W-:Y:S02]  /*07b0*/  UISETP.GE.U32.AND UP1, UPT, UR14, 0x4, UPT ;  /* 0x000000040e00788c */ /* 0x000fe4000bf26070 */
[----:B------:R-:W-:Y:S02]  /*07c0*/  ULOP3.LUT UR4, UR10, 0x1, URZ, 0xc0, !UPT ;  /* 0x000000010a047892 */ /* 0x000fe4000f8ec0ff */
[----:B------:R-:W-:Y:S02]  /*07d0*/  UISETP.GE.U32.AND.EX UP1, UPT, URZ, URZ, UPT, UP1 ;  /* 0x000000ffff00728c */ /* 0x000fe4000bf26110 */
[----:B------:R-:W-:Y:S02]  /*07e0*/  UISETP.NE.U32.AND UP0, UPT, UR15, 0x1, UPT ;  /* 0x000000010f00788c */ /* 0x000fe4000bf05070 */
[----:B------:R-:W-:Y:S02]  /*07f0*/  UISETP.NE.U32.AND UP2, UPT, UR4, 0x1, UPT ;  /* 0x000000010400788c */ /* 0x000fe4000bf45070 */
[----:B------:R-:W-:-:S02]  /*0800*/  UISETP.NE.AND.EX UP0, UPT, URZ, URZ, UPT, UP0 ;  /* 0x000000ffff00728c */ /* 0x000fc4000bf05300 */
[----:B------:R-:W-:Y:S01]  /*0810*/  UISETP.NE.U32.AND.EX UP2, UPT, URZ, URZ, UPT, UP2 ;  /* 0x000000ffff00728c */ /* 0x000fe2000bf45120 */
[----:B------:R-:W-:Y:S10]  /*0820*/  BRA.U !UP1, `(.L_x_89) ;  /* 0x00000001098c7547 */ /* 0x000ff4000b800000 */
[----:B------:R-:W0:Y:S01]  /*0830*/  LDC.64 R12, c[0x0][0x3b0] ;  /* 0x0000ec00ff0c7b82 */ /* 0x000e220000000a00 */
[----:B------:R-:W-:Y:S01]  /*0840*/  UIADD3 UR4, UP1, UPT, UR7, UR5, URZ ;  /* 0x0000000507047290 */ /* 0x000fe2000ff3e0ff */
[----:B------:R-:W-:Y:S01]  /*0850*/  IMAD.MOV.U32 R19, RZ, RZ, RZ ;  /* 0x000000ffff137224 */ /* 0x000fe200078e00ff */
[----:B------:R-:W2:Y:S02]  /*0860*/  LDCU.64 UR10, c[0x0][0x388] ;  /* 0x00007100ff0a77ac */ /* 0x000ea40008000a00 */
[----:B------:R-:W-:-:S06]  /*0870*/  UIADD3.X UR8, UPT, UPT, URZ, UR6, URZ, UP1, !UPT ;  /* 0x00000006ff087290 */ /* 0x000fcc0008ffe4ff */
[C---:B0-----:R-:W-:Y:S02]  /*0880*/  IMAD R4, R12.reuse, UR8, RZ ;  /* 0x000000080c047c24 */ /* 0x041fe4000f8e02ff */
[----:B-1----:R-:W-:-:S04]  /*0890*/  IMAD.WIDE.U32 R2, R12, UR4, R18 ;  /* 0x000000040c027c25 */ /* 0x002fc8000f8e0012 */
[----:B------:R-:W-:Y:S01]  /*08a0*/  IMAD R7, R13, UR4, R4 ;  /* 0x000000040d077c24 */ /* 0x000fe2000f8e0204 */
[----:B--2---:R-:W-:Y:S01]  /*08b0*/  LEA R6, P0, R2, UR10, 0x2 ;  /* 0x0000000a02067c11 */ /* 0x004fe2000f8010ff */
[C---:B------:R-:W-:Y:S01]  /*08c0*/  IMAD.SHL.U32 R11, R12.reuse, 0x4, RZ ;  /* 0x000000040c0b7824 */ /* 0x040fe200078e00ff */
[----:B------:R-:W-:Y:S02]  /*08d0*/  SHF.L.U64.HI R13, R12, 0x2, R13 ;  /* 0x000000020c0d7819 */ /* 0x000fe4000001020d */
[----:B------:R-:W-:Y:S02]  /*08e0*/  IADD3 R3, PT, PT, R3, R7, RZ ;  /* 0x0000000703037210 */ /* 0x000fe40007ffe0ff */
[----:B------:R-:W-:Y:S02]  /*08f0*/  IADD3 R8, P1, PT, R11, R6, RZ ;  /* 0x000000060b087210 */ /* 0x000fe40007f3e0ff */
[----:B------:R-:W-:Y:S02]  /*0900*/  LEA.HI.X R7, R2, UR11, R3, 0x2, P0 ;  /* 0x0000000b02077c11 */ /* 0x000fe400080f1403 */
[----:B------:R-:W-:-:S03]  /*0910*/  IADD3 R2, P0, PT, R8, R11, RZ ;  /* 0x0000000b08027210 */ /* 0x000fc60007f1e0ff */
[----:B------:R-:W-:Y:S01]  /*0920*/  IMAD.X R9, R13, 0x1, R7, P1 ;  /* 0x000000010d097824 */ /* 0x000fe200008e0607 */
[----:B------:R-:W2:Y:S01]  /*0930*/  LDG.E.CONSTANT R6, desc[UR12][R6.64] ;  /* 0x0000000c06067981 */ /* 0x000ea2000c1e9900 */
[----:B------:R-:W-:Y:S02]  /*0940*/  IADD3 R10, P1, PT, R2, R11, RZ ;  /* 0x0000000b020a7210 */ /* 0x000fe40007f3e0ff */
[--C-:B------:R-:W-:Y:S02]  /*0950*/  IMAD.X R3, R9, 0x1, R13.reuse, P0 ;  /* 0x0000000109037824 */ /* 0x100fe400000e060d */
[----:B------:R-:W3:Y:S02]  /*0960*/  LDG.E.CONSTANT R9, desc[UR12][R8.64] ;  /* 0x0000000c08097981 */ /* 0x000ee4000c1e9900 */
[----:B------:R-:W-:Y:S02]  /*0970*/  IMAD.X R11, R3, 0x1, R13, P1 ;  /* 0x00000001030b7824 */ /* 0x000fe400008e060d */
[----:B------:R-:W4:Y:S04]  /*0980*/  LDG.E.CONSTANT R2, desc[UR12][R2.64] ;  /* 0x0000000c02027981 */ /* 0x000f28000c1e9900 */
[----:B------:R-:W5:Y:S01]  /*0990*/  LDG.E.CONSTANT R11, desc[UR12][R10.64] ;  /* 0x0000000c0a0b7981 */ /* 0x000f62000c1e9900 */
[----:B------:R-:W0:Y:S01]  /*09a0*/  S2UR UR8, SR_CgaCtaId ;  /* 0x00000000000879c3 */ /* 0x000e220000008800 */
[----:B------:R-:W-:-:S02]  /*09b0*/  UMOV UR4, 0x400 ;  /* 0x0000040000047882 */ /* 0x000fc40000000000 */
[----:B0-----:R-:W-:-:S04]  /*09c0*/  ULEA UR4, UR8, UR4, 0x18 ;  /* 0x0000000408047291 */ /* 0x001fc8000f8ec0ff */
[----:B------:R-:W-:Y:S02]  /*09d0*/  ULEA UR4, UR5, UR4, 0x2 ;  /* 0x0000000405047291 */ /* 0x000fe4000f8e10ff */
[----:B------:R-:W-:-:S04]  /*09e0*/  UIADD3 UR5, UP1, UPT, UR5, 0x4, URZ ;  /* 0x0000000405057890 */ /* 0x000fc8000ff3e0ff */
[----:B------:R-:W-:-:S03]  /*09f0*/  UIADD3.X UR6, UPT, UPT, URZ, UR6, URZ, UP1, !UPT ;  /* 0x00000006ff067290 */ /* 0x000fc60008ffe4ff */
[----:B------:R-:W2:Y:S04]  /*0a00*/  LDS.64 R12, [UR4] ;  /* 0x00000004ff0c7984 */ /* 0x000ea80008000a00 */
[----:B------:R-:W4:Y:S01]  /*0a10*/  LDS.64 R14, [UR4+0x8] ;  /* 0x00000804ff0e7984 */ /* 0x000f220008000a00 */
[----:B--2---:R-:W-:-:S04]  /*0a20*/  FFMA R6, R6, R12, R5 ;  /* 0x0000000c06067223 */ /* 0x004fc80000000005 */
[----:B---3--:R-:W-:-:S04]  /*0a30*/  FFMA R9, R9, R13, R6 ;  /* 0x0000000d09097223 */ /* 0x008fc80000000006 */
[----:B----4-:R-:W-:-:S04]  /*0a40*/  FFMA R2, R2, R14, R9 ;  /* 0x0000000e02027223 */ /* 0x010fc80000000009 */
[----:B-----5:R-:W-:-:S07]  /*0a50*/  FFMA R5, R11, R15, R2 ;  /* 0x0000000f0b057223 */ /* 0x020fce0000000002 */
.L_x_89:
[----:B------:R-:W-:Y:S05]  /*0a60*/  BRA.U !UP0, `(.L_x_90) ;  /* 0x0000000108647547 */ /* 0x000fea000b800000 */
[----:B------:R-:W0:Y:S01]  /*0a70*/  LDC.64 R10, c[0x0][0x3b0] ;  /* 0x0000ec00ff0a7b82 */ /* 0x000e220000000a00 */
[----:B------:R-:W-:Y:S01]  /*0a80*/  UIADD3 UR4, UP0, UPT, UR7, UR5, URZ ;  /* 0x0000000507047290 */ /* 0x000fe2000ff1e0ff */
[----:B-1----:R-:W-:Y:S01]  /*0a90*/  MOV R2, R18 ;  /* 0x0000001200027202 */ /* 0x002fe20000000f00 */
[----:B------:R-:W1:Y:S01]  /*0aa0*/  LDCU.64 UR10, c[0x0][0x388] ;  /* 0x00007100ff0a77ac */ /* 0x000e620008000a00 */
[----:B------:R-:W-:Y:S01]  /*0ab0*/  IMAD.MOV.U32 R3, RZ, RZ, RZ ;  /* 0x000000ffff037224 */ /* 0x000fe200078e00ff */
[----:B------:R-:W-:-:S06]  /*0ac0*/  UIADD3.X UR8, UPT, UPT, URZ, UR6, URZ, UP0, !UPT ;  /* 0x00000006ff087290 */ /* 0x000fcc00087fe4ff */
[C---:B0-----:R-:W-:Y:S02]  /*0ad0*/  IMAD R4, R10.reuse, UR8, RZ ;  /* 0x000000080a047c24 */ /* 0x041fe4000f8e02ff */
[----:B------:R-:W-:-:S04]  /*0ae0*/  IMAD.WIDE.U32 R6, R10, UR4, R2 ;  /* 0x000000040a067c25 */ /* 0x000fc8000f8e0002 */
[----:B------:R-:W-:Y:S01]  /*0af0*/  IMAD R3, R11, UR4, R4 ;  /* 0x000000040b037c24 */ /* 0x000fe2000f8e0204 */
[----:B-1----:R-:W-:-:S03]  /*0b00*/  LEA R8, P1, R6, UR10, 0x2 ;  /* 0x0000000a06087c11 */ /* 0x002fc6000f8210ff */
[----:B------:R-:W-:Y:S01]  /*0b10*/  IMAD.IADD R3, R7, 0x1, R3 ;  /* 0x0000000107037824 */ /* 0x000fe200078e0203 */
[----:B------:R-:W-:-:S04]  /*0b20*/  LEA R2, P0, R10, R8, 0x2 ;  /* 0x000000080a027211 */ /* 0x000fc800078010ff */
[----:B------:R-:W-:-:S04]  /*0b30*/  LEA.HI.X R9, R6, UR11, R3, 0x2, P1 ;  /* 0x0000000b06097c11 */ /* 0x000fc800088f1403 */
[----:B------:R-:W-:Y:S01]  /*0b40*/  LEA.HI.X R3, R10, R9, R11, 0x2, P0 ;  /* 0x000000090a037211 */ /* 0x000fe200000f140b */
[----:B------:R-:W2:Y:S04]  /*0b50*/  LDG.E.CONSTANT R8, desc[UR12][R8.64] ;  /* 0x0000000c08087981 */ /* 0x000ea8000c1e9900 */
[----:B------:R-:W3:Y:S01]  /*0b60*/  LDG.E.CONSTANT R2, desc[UR12][R2.64] ;  /* 0x0000000c02027981 */ /* 0x000ee2000c1e9900 */
[----:B------:R-:W0:Y:S01]  /*0b70*/  S2UR UR8, SR_CgaCtaId ;  /* 0x00000000000879c3 */ /* 0x000e220000008800 */
[----:B------:R-:W-:Y:S02]  /*0b80*/  UMOV UR4, 0x400 ;  /* 0x0000040000047882 */ /* 0x000fe40000000000 */
[----:B0-----:R-:W-:-:S04]  /*0b90*/  ULEA UR4, UR8, UR4, 0x18 ;  /* 0x0000000408047291 */ /* 0x001fc8000f8ec0ff */
[----:B------:R-:W-:Y:S02]  /*0ba0*/  ULEA UR4, UR5, UR4, 0x2 ;  /* 0x0000000405047291 */ /* 0x000fe4000f8e10ff */
[----:B------:R-:W-:-:S04]  /*0bb0*/  UIADD3 UR5, UP0, UPT, UR5, 0x2, URZ ;  /* 0x0000000205057890 */ /* 0x000fc8000ff1e0ff */
[----:B------:R-:W-:-:S03]  /*0bc0*/  UIADD3.X UR6, UPT, UPT, URZ, UR6, URZ, UP0, !UPT ;  /* 0x00000006ff067290 */ /* 0x000fc600087fe4ff */
[----:B------:R-:W2:Y:S02]  /*0bd0*/  LDS.64 R6, [UR4] ;  /* 0x00000004ff067984 */ /* 0x000ea40008000a00 */
[----:B--2---:R-:W-:-:S04]  /*0be0*/  FFMA R5, R8, R6, R5 ;  /* 0x0000000608057223 */ /* 0x004fc80000000005 */
[----:B---3--:R-:W-:-:S07]  /*0bf0*/  FFMA R5, R2, R7, R5 ;  /* 0x0000000702057223 */ /* 0x008fce0000000005 */
.L_x_90:
[----:B------:R-:W-:Y:S05]  /*0c00*/  BRA.U UP2, `(.L_x_86) ;  /* 0x0000000902307547 */ /* 0x000fea000b800000 */
[----:B------:R-:W0:Y:S01]  /*0c10*/  LDC.64 R6, c[0x0][0x3b0] ;  /* 0x0000ec00ff067b82 */ /* 0x000e220000000a00 */
[----:B------:R-:W-:Y:S01]  /*0c20*/  UIADD3 UR7, UP0, UPT, UR7, UR5, URZ ;  /* 0x0000000507077290 */ /* 0x000fe2000ff1e0ff */
[----:B-1----:R-:W-:Y:S01]  /*0c30*/  HFMA2 R3, -RZ, RZ, 0, 0 ;  /* 0x00000000ff037431 */ /* 0x002fe200000001ff */
[----:B------:R-:W1:Y:S01]  /*0c40*/  LDCU.64 UR8, c[0x0][0x388] ;  /* 0x00007100ff0877ac */ /* 0x000e620008000a00 */
[----:B------:R-:W-:Y:S01]  /*0c50*/  IMAD.MOV.U32 R2, RZ, RZ, R18 ;  /* 0x000000ffff027224 */ /* 0x000fe200078e0012 */
[----:B------:R-:W-:-:S06]  /*0c60*/  UIADD3.X UR6, UPT, UPT, URZ, UR6, URZ, UP0, !UPT ;  /* 0x00000006ff067290 */ /* 0x000fcc00087fe4ff */
[C---:B0-----:R-:W-:Y:S02]  /*0c70*/  IMAD R4, R6.reuse, UR6, RZ ;  /* 0x0000000606047c24 */ /* 0x041fe4000f8e02ff */
[----:B------:R-:W-:-:S04]  /*0c80*/  IMAD.WIDE.U32 R2, R6, UR7, R2 ;  /* 0x0000000706027c25 */ /* 0x000fc8000f8e0002 */
[----:B------:R-:W-:Y:S01]  /*0c90*/  IMAD R7, R7, UR7, R4 ;  /* 0x0000000707077c24 */ /* 0x000fe2000f8e0204 */
[----:B-1----:R-:W-:-:S03]  /*0ca0*/  LEA R6, P0, R2, UR8, 0x2 ;  /* 0x0000000802067c11 */ /* 0x002fc6000f8010ff */
[----:B------:R-:W-:-:S05]  /*0cb0*/  IMAD.IADD R3, R3, 0x1, R7 ;  /* 0x0000000103037824 */ /* 0x000fca00078e0207 */
[----:B------:R-:W-:-:S05]  /*0cc0*/  LEA.HI.X R7, R2, UR9, R3, 0x2, P0 ;  /* 0x0000000902077c11 */ /* 0x000fca00080f1403 */
[----:B------:R-:W2:Y:S01]  /*0cd0*/  LDG.E.CONSTANT R6, desc[UR12][R6.64] ;  /* 0x0000000c06067981 */ /* 0x000ea2000c1e9900 */
[----:B------:R-:W0:Y:S01]  /*0ce0*/  S2UR UR6, SR_CgaCtaId ;  /* 0x00000000000679c3 */ /* 0x000e220000008800 */
[----:B------:R-:W-:Y:S02]  /*0cf0*/  UMOV UR4, 0x400 ;  /* 0x0000040000047882 */ /* 0x000fe40000000000 */
[----:B0-----:R-:W-:-:S04]  /*0d00*/  ULEA UR4, UR6, UR4, 0x18 ;  /* 0x0000000406047291 */ /* 0x001fc8000f8ec0ff */
[----:B------:R-:W-:-:S09]  /*0d10*/  ULEA UR5, UR5, UR4, 0x2 ;  /* 0x0000000405057291 */ /* 0x000fd2000f8e10ff */
[----:B------:R-:W2:Y:S02]  /*0d20*/  LDS R2, [UR5] ;  /* 0x00000005ff027984 */ /* 0x000ea40008000800 */
[----:B--2---:R-:W-:Y:S01]  /*0d30*/  FFMA R5, R6, R2, R5 ;  /* 0x0000000206057223 */ /* 0x004fe20000000005 */
[----:B------:R-:W-:Y:S06]  /*0d40*/  BRA `(.L_x_86) ;  /* 0x0000000400e07947 */ /* 0x000fec0003800000 */
.L_x_85:
[----:B------:R-:W-:-:S04]  /*0d50*/  UISETP.NE.U32.AND UP0, UPT, UR4, URZ, UPT ;  /* 0x000000ff0400728c */ /* 0x000fc8000bf05070 */
[----:B------:R-:W-:-:S09]  /*0d60*/  UISETP.NE.AND.EX UP0, UPT, UR5, URZ, UPT, UP0 ;  /* 0x000000ff0500728c */ /* 0x000fd2000bf05300 */
[----:B------:R-:W-:Y:S05]  /*0d70*/  BRA.U !UP0, `(.L_x_86) ;  /* 0x0000000508d47547 */ /* 0x000fea000b800000 */
[----:B------:R-:W-:Y:S01]  /*0d80*/  UISETP.GE.U32.AND UP1, UPT, UR4, 0x5, UPT ;  /* 0x000000050400788c */ /* 0x000fe2000bf26070 */
[----:B------:R-:W-:Y:S01]  /*0d90*/  IMAD.MOV.U32 R5, RZ, RZ, RZ ;  /* 0x000000ffff057224 */ /* 0x000fe200078e00ff */
[----:B------:R-:W-:Y:S02]  /*0da0*/  UISETP.GT.U32.AND UP0, UPT, UR10, 0x4, UPT ;  /* 0x000000040a00788c */ /* 0x000fe4000bf04070 */
[----:B------:R-:W-:Y:S02]  /*0db0*/  UISETP.GE.U32.AND.EX UP1, UPT, UR5, URZ, UPT, UP1 ;  /* 0x000000ff0500728c */ /* 0x000fe4000bf26110 */
[----:B------:R-:W-:Y:S01]  /*0dc0*/  UISETP.GT.U32.AND.EX UP0, UPT, UR9, URZ, UPT, UP0 ;  /* 0x000000ff0900728c */ /* 0x000fe2000bf04100 */
[----:B------:R-:W-:Y:S01]  /*0dd0*/  UMOV UR4, URZ ;  /* 0x000000ff00047c82 */ /* 0x000fe20008000000 */
[----:B------:R-:W-:Y:S02]  /*0de0*/  UMOV UR5, URZ ;  /* 0x000000ff00057c82 */ /* 0x000fe40008000000 */
[----:B------:R-:W-:-:S02]  /*0df0*/  USEL UR8, UR10, 0x4, UP0 ;  /* 0x000000040a087887 */ /* 0x000fc40008000000 */
[----:B------:R-:W-:Y:S02]  /*0e00*/  USEL UR9, UR9, URZ, UP0 ;  /* 0x000000ff09097287 */ /* 0x000fe40008000000 */
[----:B------:R-:W-:-:S04]  /*0e10*/  UIADD3 UR8, UP3, UPT, UR8, -0x1, URZ ;  /* 0xffffffff08087890 */ /* 0x000fc8000ff7e0ff */
[----:B------:R-:W-:Y:S02]  /*0e20*/  ULOP3.LUT UP2, URZ, UR8, 0x4, URZ, 0xc0, !UPT ;  /* 0x0000000408ff7892 */ /* 0x000fe4000f84c0ff */
[----:B------:R-:W-:Y:S01]  /*0e30*/  UIADD3.X UR9, UPT, UPT, UR9, -0x1, URZ, UP3, !UPT ;  /* 0xffffffff09097890 */ /* 0x000fe20009ffe4ff */
[----:B------:R-:W-:Y:S11]  /*0e40*/  BRA.U !UP1, `(.L_x_91) ;  /* 0x0000000509147547 */ /* 0x000ff6000b800000 */
[----:B------:R-:W0:Y:S01]  /*0e50*/  S2UR UR5, SR_CgaCtaId ;  /* 0x00000000000579c3 */ /* 0x000e220000008800 */
[----:B------:R-:W2:Y:S01]  /*0e60*/  LDCU.64 UR14, c[0x0][0x388] ;  /* 0x00007100ff0e77ac */ /* 0x000ea20008000a00 */
[----:B-1----:R-:W-:Y:S01]  /*0e70*/  IMAD.WIDE.U32 R2, R16, UR11, RZ ;  /* 0x0000000b10027c25 */ /* 0x002fe2000f8e00ff */
[C---:B------:R-:W-:Y:S01]  /*0e80*/  SHF.L.U32 R7, R17.reuse, 0x2, RZ ;  /* 0x0000000211077819 */ /* 0x040fe200000006ff */
[----:B------:R-:W-:Y:S02]  /*0e90*/  USHF.R.U64 UR8, UR8, 0x2, UR9 ;  /* 0x0000000208087899 */ /* 0x000fe40008001209 */
[----:B------:R-:W-:Y:S01]  /*0ea0*/  IMAD R3, R17, UR11, R3 ;  /* 0x0000000b11037c24 */ /* 0x000fe2000f8e0203 */
[----:B------:R-:W-:Y:S01]  /*0eb0*/  UMOV UR4, 0x400 ;  /* 0x0000040000047882 */ /* 0x000fe20000000000 */
[----:B------:R-:W-:Y:S01]  /*0ec0*/  IMAD.SHL.U32 R5, R2, 0x400, RZ ;  /* 0x0000040002057824 */ /* 0x000fe200078e00ff */
[----:B------:R-:W-:Y:S01]  /*0ed0*/  UIADD3 UR8, UP0, UPT, UR8, 0x1, URZ ;  /* 0x0000000108087890 */ /* 0x000fe2000ff1e0ff */
[----:B------:R-:W-:Y:S01]  /*0ee0*/  IMAD.WIDE.U32 R20, R16, 0x4, RZ ;  /* 0x0000000410147825 */ /* 0x000fe200078e00ff */
[----:B------:R-:W-:-:S02]  /*0ef0*/  SHF.L.U64.HI R3, R2, 0xa, R3 ;  /* 0x0000000a02037819 */ /* 0x000fc40000010203 */
[----:B------:R-:W-:Y:S01]  /*0f00*/  LEA R5, P0, R18, R5, 0x2 ;  /* 0x0000000512057211 */ /* 0x000fe200078010ff */
[----:B------:R-:W-:Y:S01]  /*0f10*/  ULEA.HI.X UR9, UR9, URZ, URZ, 0x1e, UP0 ;  /* 0x000000ff09097291 */ /* 0x000fe200080ff4ff */
[----:B------:R-:W-:Y:S01]  /*0f20*/  SHF.L.U64.HI R6, R16, 0x5, R17 ;  /* 0x0000000510067819 */ /* 0x000fe20000010211 */
[----:B------:R-:W-:Y:S01]  /*0f30*/  IMAD.IADD R4, R21, 0x1, R7 ;  /* 0x0000000115047824 */ /* 0x000fe200078e0207 */
[----:B------:R-:W-:Y:S01]  /*0f40*/  LEA.HI.X R3, R18, R3, RZ, 0x2, P0 ;  /* 0x0000000312037211 */ /* 0x000fe200000f14ff */
[----:B------:R-:W-:Y:S01]  /*0f50*/  ULOP3.LUT UR8, UR8, 0xfffffffe, URZ, 0xc0, !UPT ;  /* 0xfffffffe08087892 */ /* 0x000fe2000f8ec0ff */
[----:B--2---:R-:W-:Y:S01]  /*0f60*/  IADD3 R2, P0, PT, R5, UR14, RZ ;  /* 0x0000000e05027c10 */ /* 0x004fe2000ff1e0ff */
[----:B------:R-:W-:Y:S01]  /*0f70*/  IMAD.MOV.U32 R5, RZ, RZ, RZ ;  /* 0x000000ffff057224 */ /* 0x000fe200078e00ff */
[----:B------:R-:W-:Y:S02]  /*0f80*/  ULOP3.LUT UR9, UR9, 0x7fffffff, URZ, 0xc0, !UPT ;  /* 0x7fffffff09097892 */ /* 0x000fe4000f8ec0ff */
[----:B------:R-:W-:Y:S01]  /*0f90*/  IADD3.X R3, PT, PT, R3, UR15, RZ, P0, !PT ;  /* 0x0000000f03037c10 */ /* 0x000fe200087fe4ff */
[----:B0-----:R-:W-:-:S03]  /*0fa0*/  ULEA UR4, UR5, UR4, 0x18 ;  /* 0x0000000405047291 */ /* 0x001fc6000f8ec0ff */
[----:B------:R-:W-:Y:S01]  /*0fb0*/  UMOV UR5, URZ ;  /* 0x000000ff00057c82 */ /* 0x000fe20008000000 */
[----:B------:R-:W-:-:S03]  /*0fc0*/  UIADD3 UR6, UPT, UPT, UR4, 0x10, URZ ;  /* 0x0000001004067890 */ /* 0x000fc6000fffe0ff */
[----:B------:R-:W-:-:S09]  /*0fd0*/  UMOV UR4, URZ ;  /* 0x000000ff00047c82 */ /* 0x000fd20008000000 */
.L_x_92:
[----:B------:R-:W-:Y:S01]  /*0fe0*/  IADD3 R10, P0, PT, R2, R20, RZ ;  /* 0x00000014020a7210 */ /* 0x000fe20007f1e0ff */
[----:B------:R-:W2:Y:S04]  /*0ff0*/  LDG.E.CONSTANT R13, desc[UR12][R2.64] ;  /* 0x0000000c020d7981 */ /* 0x000ea8000c1e9900 */
[----:B------:R-:W-:-:S05]  /*1000*/  IMAD.X R11, R3, 0x1, R4, P0 ;  /* 0x00000001030b7824 */ /* 0x000fca00000e0604 */
[----:B------:R-:W3:Y:S01]  /*1010*/  LDG.E.CONSTANT R12, desc[UR12][R10.64] ;  /* 0x0000000c0a0c7981 */ /* 0x000ee2000c1e9900 */
[----:B------:R-:W-:-:S04]  /*1020*/  IADD3 R14, P0, PT, R10, R20, RZ ;  /* 0x000000140a0e7210 */ /* 0x000fc80007f1e0ff */
[----:B------:R-:W-:Y:S02]  /*1030*/  IADD3.X R15, PT, PT, R11, R4, RZ, P0, !PT ;  /* 0x000000040b0f7210 */ /* 0x000fe400007fe4ff */
[----:B------:R-:W-:-:S03]  /*1040*/  IADD3 R22, P0, PT, R14, R20, RZ ;  /* 0x000000140e167210 */ /* 0x000fc60007f1e0ff */
[----:B------:R-:W4:Y:S02]  /*1050*/  LDG.E.CONSTANT R7, desc[UR12][R14.64] ;  /* 0x0000000c0e077981 */ /* 0x000f24000c1e9900 */
[----:B------:R-:W-:Y:S01]  /*1060*/  IMAD.X R23, R15, 0x1, R4, P0 ;  /* 0x000000010f177824 */ /* 0x000fe200000e0604 */
[----:B------:R-:W-:-:S04]  /*1070*/  IADD3 R26, P0, PT, R22, R20, RZ ;  /* 0x00000014161a7210 */ /* 0x000fc80007f1e0ff */
[----:B------:R-:W5:Y:S01]  /*1080*/  LDG.E.CONSTANT R22, desc[UR12][R22.64] ;  /* 0x0000000c16167981 */ /* 0x000f62000c1e9900 */
[----:B------:R-:W-:Y:S01]  /*1090*/  IMAD.X R27, R23, 0x1, R4, P0 ;  /* 0x00000001171b7824 */ /* 0x000fe200000e0604 */
[----:B------:R-:W-:-:S05]  /*10a0*/  IADD3 R8, P0, PT, R26, R20, RZ ;  /* 0x000000141a087210 */ /* 0x000fca0007f1e0ff */
[----:B------:R-:W-:Y:S01]  /*10b0*/  IMAD.X R9, R27, 0x1, R4, P0 ;  /* 0x000000011b097824 */ /* 0x000fe200000e0604 */
[----:B------:R-:W-:Y:S01]  /*10c0*/  IADD3 R24, P0, PT, R8, R20, RZ ;  /* 0x0000001408187210 */ /* 0x000fe20007f1e0ff */
[----:B------:R-:W5:Y:S03]  /*10d0*/  LDG.E.CONSTANT R27, desc[UR12][R26.64] ;  /* 0x0000000c1a1b7981 */ /* 0x000f66000c1e9900 */
[----:B------:R-:W-:Y:S01]  /*10e0*/  IADD3.X R25, PT, PT, R9, R4, RZ, P0, !PT ;  /* 0x0000000409197210 */ /* 0x000fe200007fe4ff */
[----:B------:R0:W5:Y:S01]  /*10f0*/  LDG.E.CONSTANT R17, desc[UR12][R8.64] ;  /* 0x0000000c08117981 */ /* 0x000162000c1e9900 */
[----:B------:R-:W-:-:S05]  /*1100*/  IADD3 R28, P0, PT, R24, R20, RZ ;  /* 0x00000014181c7210 */ /* 0x000fca0007f1e0ff */
[----:B------:R-:W-:Y:S02]  /*1110*/  IMAD.X R29, R25, 0x1, R4, P0 ;  /* 0x00000001191d7824 */ /* 0x000fe400000e0604 */
[----:B------:R-:W5:Y:S04]  /*1120*/  LDG.E.CONSTANT R25, desc[UR12][R24.64] ;  /* 0x0000000c18197981 */ /* 0x000f68000c1e9900 */
[----:B------:R-:W5:Y:S04]  /*1130*/  LDG.E.CONSTANT R28, desc[UR12][R28.64] ;  /* 0x0000000c1c1c7981 */ /* 0x000f68000c1e9900 */
[----:B0-----:R-:W3:Y:S01]  /*1140*/  LDS.128 R8, [UR6+-0x10] ;  /* 0xfffff006ff087984 */ /* 0x001ee20008000c00 */
[----:B------:R-:W-:-:S02]  /*1150*/  UIADD3 UR4, UP0, UPT, UR4, 0x8, URZ ;  /* 0x0000000804047890 */ /* 0x000fc4000ff1e0ff */
[----:B------:R-:W-:Y:S02]  /*1160*/  UIADD3 UR8, UP1, UPT, UR8, -0x2, URZ ;  /* 0xfffffffe08087890 */ /* 0x000fe4000ff3e0ff */
[----:B------:R-:W-:Y:S02]  /*1170*/  UIADD3.X UR5, UPT, UPT, URZ, UR5, URZ, UP0, !UPT ;  /* 0x00000005ff057290 */ /* 0x000fe400087fe4ff */
[----:B------:R-:W-:Y:S02]  /*1180*/  UIADD3.X UR9, UPT, UPT, UR9, -0x1, URZ, UP1, !UPT ;  /* 0xffffffff09097890 */ /* 0x000fe40008ffe4ff */
[----:B------:R-:W-:-:S04]  /*1190*/  UISETP.NE.U32.AND UP0, UPT, UR8, URZ, UPT ;  /* 0x000000ff0800728c */ /* 0x000fc8000bf05070 */
[----:B------:R-:W-:Y:S01]  /*11a0*/  UISETP.NE.AND.EX UP0, UPT, UR9, URZ, UPT, UP0 ;  /* 0x000000ff0900728c */ /* 0x000fe2000bf05300 */
[----:B------:R-:W-:-:S05]  /*11b0*/  LEA R2, P0, R16, R2, 0x5 ;  /* 0x0000000210027211 */ /* 0x000fca00078028ff */
[----:B------:R-:W-:Y:S02]  /*11c0*/  IMAD.X R3, R3, 0x1, R6, P0 ;  /* 0x0000000103037824 */ /* 0x000fe400000e0606 */
[----:B---3--:R-:W-:-:S04]  /*11d0*/  FMUL R12, R12, R9 ;  /* 0x000000090c0c7220 */ /* 0x008fc80000400000 */
[----:B--2---:R-:W-:Y:S02]  /*11e0*/  FFMA R8, R13, R8, R12 ;  /* 0x000000080d087223 */ /* 0x004fe4000000000c */
[----:B------:R-:W0:Y:S02]  /*11f0*/  LDS.128 R12, [UR6] ;  /* 0x00000006ff0c7984 */ /* 0x000e240008000c00 */
[----:B----4-:R-:W-:-:S04]  /*1200*/  FFMA R7, R7, R10, R8 ;  /* 0x0000000a07077223 */ /* 0x010fc80000000008 */
[----:B-----5:R-:W-:-:S04]  /*1210*/  FFMA R22, R22, R11, R7 ;  /* 0x0000000b16167223 */ /* 0x020fc80000000007 */
[----:B------:R-:W-:Y:S01]  /*1220*/  FADD R5, R22, R5 ;  /* 0x0000000516057221 */ /* 0x000fe20000000000 */
[----:B------:R-:W-:Y:S01]  /*1230*/  UIADD3 UR6, UPT, UPT, UR6, 0x20, URZ ;  /* 0x0000002006067890 */ /* 0x000fe2000fffe0ff */
[----:B0-----:R-:W-:-:S04]  /*1240*/  FMUL R8, R17, R13 ;  /* 0x0000000d11087220 */ /* 0x001fc80000400000 */
[----:B------:R-:W-:-:S04]  /*1250*/  FFMA R8, R27, R12, R8 ;  /* 0x0000000c1b087223 */ /* 0x000fc80000000008 */
[----:B------:R-:W-:-:S04]  /*1260*/  FFMA R25, R25, R14, R8 ;  /* 0x0000000e19197223 */ /* 0x000fc80000000008 */
[----:B------:R-:W-:-:S04]  /*1270*/  FFMA R28, R28, R15, R25 ;  /* 0x0000000f1c1c7223 */ /* 0x000fc80000000019 */
[----:B------:R-:W-:Y:S01]  /*1280*/  FADD R5, R5, R28 ;  /* 0x0000001c05057221 */ /* 0x000fe20000000000 */
[----:B------:R-:W-:Y:S06]  /*1290*/  BRA.U UP0, `(.L_x_92) ;  /* 0xfffffffd00507547 */ /* 0x000fec000b83ffff */
.L_x_91:
[----:B------:R-:W-:Y:S05]  /*12a0*/  BRA.U UP2, `(.L_x_86) ;  /* 0x0000000102887547 */ /* 0x000fea000b800000 */
[----:B------:R-:W0:Y:S01]  /*12b0*/  LDC.64 R8, c[0x0][0x3b0] ;  /* 0x0000ec00ff087b82 */ /* 0x000e220000000a00 */
[----:B------:R-:W-:Y:S01]  /*12c0*/  UIADD3 UR7, UP0, UPT, UR7, UR4, URZ ;  /* 0x0000000407077290 */ /* 0x000fe2000ff1e0ff */
[----:B-1----:R-:W-:Y:S01]  /*12d0*/  HFMA2 R3, -RZ, RZ, 0, 0 ;  /* 0x00000000ff037431 */ /* 0x002fe200000001ff */
[----:B------:R-:W1:Y:S01]  /*12e0*/  LDCU.64 UR8, c[0x0][0x388] ;  /* 0x00007100ff0877ac */ /* 0x000e620008000a00 */
[----:B------:R-:W-:Y:S01]  /*12f0*/  IMAD.MOV.U32 R2, RZ, RZ, R18 ;  /* 0x000000ffff027224 */ /* 0x000fe200078e0012 */
[----:B------:R-:W-:-:S06]  /*1300*/  UIADD3.X UR5, UPT, UPT, URZ, UR5, URZ, UP0, !UPT ;  /* 0x00000005ff057290 */ /* 0x000fcc00087fe4ff */
[C---:B0-----:R-:W-:Y:S01]  /*1310*/  IMAD R4, R8.reuse, UR5, RZ ;  /* 0x0000000508047c24 */ /* 0x041fe2000f8e02ff */
[C---:B------:R-:W-:Y:S01]  /*1320*/  SHF.L.U64.HI R11, R8.reuse, 0x2, R9 ;  /* 0x00000002080b7819 */ /* 0x040fe20000010209 */
[----:B------:R-:W-:-:S04]  /*1330*/  IMAD.WIDE.U32 R2, R8, UR7, R2 ;  /* 0x0000000708027c25 */ /* 0x000fc8000f8e0002 */
[----:B------:R-:W-:Y:S01]  /*1340*/  IMAD R7, R9, UR7, R4 ;  /* 0x0000000709077c24 */ /* 0x000fe2000f8e0204 */
[----:B-1----:R-:W-:Y:S01]  /*1350*/  LEA R6, P0, R2, UR8, 0x2 ;  /* 0x0000000802067c11 */ /* 0x002fe2000f8010ff */
[----:B------:R-:W-:Y:S02]  /*1360*/  IMAD.SHL.U32 R13, R8, 0x4, RZ ;  /* 0x00000004080d7824 */ /* 0x000fe400078e00ff */
[----:B------:R-:W-:-:S03]  /*1370*/  IMAD.IADD R3, R3, 0x1, R7 ;  /* 0x0000000103037824 */ /* 0x000fc600078e0207 */
[-C--:B------:R-:W-:Y:S02]  /*1380*/  IADD3 R8, P1, PT, R6, R13.reuse, RZ ;  /* 0x0000000d06087210 */ /* 0x080fe40007f3e0ff */
[----:B------:R-:W-:Y:S02]  /*1390*/  LEA.HI.X R7, R2, UR9, R3, 0x2, P0 ;  /* 0x0000000902077c11 */ /* 0x000fe400080f1403 */
[----:B------:R-:W-:-:S03]  /*13a0*/  IADD3 R2, P0, PT, R8, R13, RZ ;  /* 0x0000000d08027210 */ /* 0x000fc60007f1e0ff */
[--C-:B------:R-:W-:Y:S01]  /*13b0*/  IMAD.X R9, R7, 0x1, R11.reuse, P1 ;  /* 0x0000000107097824 */ /* 0x100fe200008e060b */
[----:B------:R-:W-:Y:S01]  /*13c0*/  IADD3 R12, P1, PT, R2, R13, RZ ;  /* 0x0000000d020c7210 */ /* 0x000fe20007f3e0ff */
[----:B------:R-:W2:Y:S03]  /*13d0*/  LDG.E.CONSTANT R7, desc[UR12][R6.64] ;  /* 0x0000000c06077981 */ /* 0x000ea6000c1e9900 */
[----:B------:R-:W-:Y:S01]  /*13e0*/  IADD3.X R3, PT, PT, R9, R11, RZ, P0, !PT ;  /* 0x0000000b09037210 */ /* 0x000fe200007fe4ff */
[----:B------:R0:W3:Y:S04]  /*13f0*/  LDG.E.CONSTANT R4, desc[UR12][R8.64] ;  /* 0x0000000c08047981 */ /* 0x0000e8000c1e9900 */
[----:B------:R-:W-:Y:S01]  /*1400*/  IMAD.X R13, R3, 0x1, R11, P1 ;  /* 0x00000001030d7824 */ /* 0x000fe200008e060b */
[----:B------:R-:W4:Y:S05]  /*1410*/  LDG.E.CONSTANT R2, desc[UR12][R2.64] ;  /* 0x0000000c02027981 */ /* 0x000f2a000c1e9900 */
[----:B------:R-:W5:Y:S01]  /*1420*/  LDG.E.CONSTANT R13, desc[UR12][R12.64] ;  /* 0x0000000c0c0d7981 */ /* 0x000f62000c1e9900 */
[----:B------:R-:W1:Y:S01]  /*1430*/  S2UR UR6, SR_CgaCtaId ;  /* 0x00000000000679c3 */ /* 0x000e620000008800 */
[----:B------:R-:W-:-:S02]  /*1440*/  UMOV UR5, 0x400 ;  /* 0x0000040000057882 */ /* 0x000fc40000000000 */
[----:B-1----:R-:W-:-:S04]  /*1450*/  ULEA UR5, UR6, UR5, 0x18 ;  /* 0x0000000506057291 */ /* 0x002fc8000f8ec0ff */
[----:B------:R-:W-:-:S09]  /*1460*/  ULEA UR4, UR4, UR5, 0x2 ;  /* 0x0000000504047291 */ /* 0x000fd2000f8e10ff */
[----:B0-----:R-:W3:Y:S02]  /*1470*/  LDS.128 R8, [UR4] ;  /* 0x00000004ff087984 */ /* 0x001ee40008000c00 */
[----:B---3--:R-:W-:-:S04]  /*1480*/  FMUL R4, R4, R9 ;  /* 0x0000000904047220 */ /* 0x008fc80000400000 */
[----:B--2---:R-:W-:-:S04]  /*1490*/  FFMA R9, R7, R8, R4 ;  /* 0x0000000807097223 */ /* 0x004fc80000000004 */
[----:B----4-:R-:W-:-:S04]  /*14a0*/  FFMA R10, R2, R10, R9 ;  /* 0x0000000a020a7223 */ /* 0x010fc80000000009 */
[----:B-----5:R-:W-:-:S04]  /*14b0*/  FFMA R10, R13, R11, R10 ;  /* 0x0000000b0d0a7223 */ /* 0x020fc8000000000a */
[----:B------:R-:W-:-:S07]  /*14c0*/  FADD R5, R5, R10 ;  /* 0x0000000a05057221 */ /* 0x000fce0000000000 */
.L_x_86:
[----:B-1----:R-:W0:Y:S01]  /*14d0*/  MUFU.RCP R3, R0 ;  /* 0x0000000000037308 */ /* 0x002e220000001000 */
[----:B------:R-:W-:Y:S07]  /*14e0*/  BSSY.RECONVERGENT B0, `(.L_x_93) ;  /* 0x000000b000007945 */ /* 0x000fee0003800200 */
[----:B------:R-:W1:Y:S01]  /*14f0*/  FCHK P0, R5, R0 ;  /* 0x0000000005007302 */ /* 0x000e620000000000 */
[----:B0-----:R-:W-:-:S04]  /*1500*/  FFMA R2, R3, -R0, 1 ;  /* 0x3f80000003027423 */ /* 0x001fc80000000800 */
[----:B------:R-:W-:-:S04]  /*1510*/  FFMA R2, R3, R2, R3 ;  /* 0x0000000203027223 */ /* 0x000fc80000000003 */
[----:B------:R-:W-:-:S04]  /*1520*/  FFMA R4, R2, R5, RZ ;  /* 0x0000000502047223 */ /* 0x000fc800000000ff */
[----:B------:R-:W-:-:S04]  /*1530*/  FFMA R3, R4, -R0, R5 ;  /* 0x8000000004037223 */ /* 0x000fc80000000005 */
[----:B------:R-:W-:Y:S01]  /*1540*/  FFMA R7, R2, R3, R4 ;  /* 0x0000000302077223 */ /* 0x000fe20000000004 */
[----:B-1----:R-:W-:Y:S06]  /*1550*/  @!P0 BRA `(.L_x_94) ;  /* 0x00000000000c8947 */ /* 0x002fec0003800000 */
[----:B------:R-:W-:-:S07]  /*1560*/  MOV R2, 0x1580 ;  /* 0x0000158000027802 */ /* 0x000fce0000000f00 */
[----:B------:R-:W-:Y:S05]  /*1570*/  CALL.REL.NOINC `($__internal_6_$__cuda_sm3x_div_rn_noftz_f32_slowpath) ;  /* 0x00000000001c7944 */ /* 0x000fea0003c00000 */
[----:B------:R-:W-:-:S07]  /*1580*/  IMAD.MOV.U32 R7, RZ, RZ, R0 ;  /* 0x000000ffff077224 */ /* 0x000fce00078e0000 */
.L_x_94:
[----:B------:R-:W-:Y:S05]  /*1590*/  BSYNC.RECONVERGENT B0 ;  /* 0x0000000000007941 */ /* 0x000fea0003800200 */
.L_x_93:
[----:B------:R-:W0:Y:S02]  /*15a0*/  LDCU.64 UR4, c[0x0][0x380] ;  /* 0x00007000ff0477ac */ /* 0x000e240008000a00 */
[----:B0-----:R-:W-:-:S04]  /*15b0*/  LEA R2, P0, R18, UR4, 0x2 ;  /* 0x0000000412027c11 */ /* 0x001fc8000f8010ff */
[----:B------:R-:W-:-:S05]  /*15c0*/  LEA.HI.X R3, R18, UR5, RZ, 0x2, P0 ;  /* 0x0000000512037c11 */ /* 0x000fca00080f14ff */
[----:B------:R-:W-:Y:S01]  /*15d0*/  REDG.E.ADD.F32.FTZ.RN.STRONG.GPU desc[UR12][R2.64], R7 ;  /* 0x00000007020079a6 */ /* 0x000fe2000c12f30c */
[----:B------:R-:W-:Y:S05]  /*15e0*/  EXIT ;  /* 0x000000000000794d */ /* 0x000fea0003800000 */
        .weak           $__internal_6_$__cuda_sm3x_div_rn_noftz_f32_slowpath
        .type           $__internal_6_$__cuda_sm3x_div_rn_noftz_f32_slowpath,@function
        .size           $__internal_6_$__cuda_sm3x_div_rn_noftz_f32_slowpath,(.L_x_113 - $__internal_6_$__cuda_sm3x_div_rn_noftz_f32_slowpath)
$__internal_6_$__cuda_sm3x_div_rn_noftz_f32_slowpath:
[----:B------:R-:W-:Y:S01]  /*15f0*/  SHF.R.U32.HI R4, RZ, 0x17, R0 ;  /* 0x00000017ff047819 */ /* 0x000fe20000011600 */
[----:B------:R-:W-:Y:S01]  /*1600*/  BSSY.RECONVERGENT B1, `(.L_x_95) ;  /* 0x0000062000017945 */ /* 0x000fe20003800200 */
[----:B------:R-:W-:Y:S02]  /*1610*/  SHF.R.U32.HI R3, RZ, 0x17, R5 ;  /* 0x00000017ff037819 */ /* 0x000fe40000011605 */
[----:B------:R-:W-:Y:S02]  /*1620*/  LOP3.LUT R13, R4, 0xff, RZ, 0xc0, !PT ;  /* 0x000000ff040d7812 */ /* 0x000fe400078ec0ff */
[----:B------:R-:W-:-:S03]  /*1630*/  LOP3.LUT R4, R3, 0xff, RZ, 0xc0, !PT ;  /* 0x000000ff03047812 */ /* 0x000fc600078ec0ff */
[----:B------:R-:W-:Y:S01]  /*1640*/  VIADD R7, R13, 0xffffffff ;  /* 0xffffffff0d077836 */ /* 0x000fe20000000000 */
[----:B------:R-:W-:-:S04]  /*1650*/  IADD3 R6, PT, PT, R4, -0x1, RZ ;  /* 0xffffffff04067810 */ /* 0x000fc80007ffe0ff */
        /* <DEDUP_REMOVED lines=27> */
.L_x_96:
[----:B------:R-:W-:Y:S01]  /*1810*/  LEA R7, R13, 0xc0800000, 0x17 ;  /* 0xc08000000d077811 */ /* 0x000fe200078eb8ff */
[----:B------:R-:W-:Y:S01]  /*1820*/  VIADD R4, R4, 0xffffff81 ;  /* 0xffffff8104047836 */ /* 0x000fe20000000000 */
[----:B------:R-:W-:Y:S03]  /*1830*/  BSSY.RECONVERGENT B2, `(.L_x_101) ;  /* 0x0000035000027945 */ /* 0x000fe60003800200 */
[----:B------:R-:W-:Y:S02]  /*1840*/  IMAD.IADD R7, R0, 0x1, -R7 ;  /* 0x0000000100077824 */ /* 0x000fe400078e0a07 */
[----:B------:R-:W-:Y:S02]  /*1850*/  IMAD R0, R4, -0x800000, R5 ;  /* 0xff80000004007824 */ /* 0x000fe400078e0205 */
[----:B------:R-:W0:Y:S01]  /*1860*/  MUFU.RCP R6, R7 ;  /* 0x0000000700067308 */ /* 0x000e220000001000 */
[----:B------:R-:W-:-:S04]  /*1870*/  FADD.FTZ R9, -R7, -RZ ;  /* 0x800000ff07097221 */ /* 0x000fc80000010100 */
[----:B0-----:R-:W-:-:S04]  /*1880*/  FFMA R11, R6, R9, 1 ;  /* 0x3f800000060b7423 */ /* 0x001fc80000000009 */
[----:B------:R-:W-:-:S04]  /*1890*/  FFMA R8, R6, R11, R6 ;  /* 0x0000000b06087223 */ /* 0x000fc80000000006 */
[----:B------:R-:W-:-:S04]  /*18a0*/  FFMA R5, R0, R8, RZ ;  /* 0x0000000800057223 */ /* 0x000fc800000000ff */
[----:B------:R-:W-:-:S04]  /*18b0*/  FFMA R6, R9, R5, R0 ;  /* 0x0000000509067223 */ /* 0x000fc80000000000 */
[----:B------:R-:W-:Y:S01]  /*18c0*/  FFMA R11, R8, R6, R5 ;  /* 0x00000006080b7223 */ /* 0x000fe20000000005 */
[----:B------:R-:W-:-:S03]  /*18d0*/  IADD3 R6, PT, PT, R4, 0x7f, -R13 ;  /* 0x0000007f04067810 */ /* 0x000fc60007ffe80d */
[----:B------:R-:W-:Y:S02]  /*18e0*/  FFMA R10, R9, R11, R0 ;  /* 0x0000000b090a7223 */ /* 0x000fe40000000000 */
[----:B------:R-:W-:Y:S02]  /*18f0*/  IMAD.IADD R3, R6, 0x1, R3 ;  /* 0x0000000106037824 */ /* 0x000fe400078e0203 */
[----:B------:R-:W-:-:S05]  /*1900*/  FFMA R0, R8, R10, R11 ;  /* 0x0000000a08007223 */ /* 0x000fca000000000b */
[----:B------:R-:W-:-:S04]  /*1910*/  SHF.R.U32.HI R4, RZ, 0x17, R0 ;  /* 0x00000017ff047819 */ /* 0x000fc80000011600 */
[----:B------:R-:W-:-:S04]  /*1920*/  LOP3.LUT R4, R4, 0xff, RZ, 0xc0, !PT ;  /* 0x000000ff04047812 */ /* 0x000fc800078ec0ff */
[----:B------:R-:W-:-:S05]  /*1930*/  IADD3 R7, PT, PT, R4, R3, RZ ;  /* 0x0000000304077210 */ /* 0x000fca0007ffe0ff */
        /* <DEDUP_REMOVED lines=11> */
[C---:B------:R-:W-:Y:S02]  /*19f0*/  VIADD R6, R7.reuse, 0x20 ;  /* 0x0000002007067836 */ /* 0x040fe40000000000 */
[CCC-:B------:R-:W-:Y:S01]  /*1a00*/  FFMA.RM R4, R8.reuse, R10.reuse, R11.reuse ;  /* 0x0000000a08047223 */ /* 0x1c0fe2000000400b */
[----:B------:R-:W-:Y:S02]  /*1a10*/  ISETP.NE.AND P2, PT, R7, RZ, PT ;  /* 0x000000ff0700720c */ /* 0x000fe40003f45270 */
[----:B------:R-:W-:Y:S01]  /*1a20*/  LOP3.LUT R5, R3, 0x7fffff, RZ, 0xc0, !PT ;  /* 0x007fffff03057812 */ /* 0x000fe200078ec0ff */
[----:B------:R-:W-:Y:S01]  /*1a30*/  FFMA.RP R3, R8, R10, R11 ;  /* 0x0000000a08037223 */ /* 0x000fe2000000800b */
[----:B------:R-:W-:Y:S01]  /*1a40*/  ISETP.NE.AND P1, PT, R7, RZ, PT ;  /* 0x000000ff0700720c */ /* 0x000fe20003f25270 */
        /* <DEDUP_REMOVED lines=11> */
[----:B------:R-:W-:-:S04]  /*1b00*/  LOP3.LUT R3, R3, R4, RZ, 0xc0, !PT ;  /* 0x0000000403037212 */ /* 0x000fc800078ec0ff */
[----:B------:R-:W-:-:S04]  /*1b10*/  IADD3 R3, PT, PT, R6, R3, RZ ;  /* 0x0000000306037210 */ /* 0x000fc80007ffe0ff */
[----:B------:R-:W-:Y:S01]  /*1b20*/  LOP3.LUT R0, R3, R0, RZ, 0xfc, !PT ;  /* 0x0000000003007212 */ /* 0x000fe200078efcff */
[----:B------:R-:W-:Y:S06]  /*1b30*/  BRA `(.L_x_104) ;  /* 0x0000000000107947 */ /* 0x000fec0003800000 */
.L_x_103:
[----:B------:R-:W-:-:S04]  /*1b40*/  LOP3.LUT R0, R0, 0x80000000, RZ, 0xc0, !PT ;  /* 0x8000000000007812 */ /* 0x000fc800078ec0ff */
[----:B------:R-:W-:Y:S01]  /*1b50*/  LOP3.LUT R0, R0, 0x7f800000, RZ, 0xfc, !PT ;  /* 0x7f80000000007812 */ /* 0x000fe200078efcff */
[----:B------:R-:W-:Y:S06]  /*1b60*/  BRA `(.L_x_104) ;  /* 0x0000000000047947 */ /* 0x000fec0003800000 */
.L_x_102:
[----:B------:R-:W-:-:S07]  /*1b70*/  IMAD R0, R3, 0x800000, R0 ;  /* 0x0080000003007824 */ /* 0x000fce00078e0200 */
.L_x_104:
[----:B------:R-:W-:Y:S05]  /*1b80*/  BSYNC.RECONVERGENT B2 ;  /* 0x0000000000027941 */ /* 0x000fea0003800200 */
.L_x_101:
[----:B------:R-:W-:Y:S05]  /*1b90*/  BRA `(.L_x_105) ;  /* 0x0000000000207947 */ /* 0x000fea0003800000 */
.L_x_100:
[----:B------:R-:W-:-:S04]  /*1ba0*/  LOP3.LUT R0, R0, 0x80000000, R5, 0x48, !PT ;  /* 0x8000000000007812 */ /* 0x000fc800078e4805 */
[----:B------:R-:W-:Y:S01]  /*1bb0*/  LOP3.LUT R0, R0, 0x7f800000, RZ, 0xfc, !PT ;  /* 0x7f80000000007812 */ /* 0x000fe200078efcff */
[----:B------:R-:W-:Y:S06]  /*1bc0*/  BRA `(.L_x_105) ;  /* 0x0000000000147947 */ /* 0x000fec0003800000 */
.L_x_99:
[----:B------:R-:W-:Y:S01]  /*1bd0*/  LOP3.LUT R0, R0, 0x80000000, R5, 0x48, !PT ;  /* 0x8000000000007812 */ /* 0x000fe200078e4805 */
[----:B------:R-:W-:Y:S06]  /*1be0*/  BRA `(.L_x_105) ;  /* 0x00000000000c7947 */ /* 0x000fec0003800000 */
.L_x_98:
[----:B------:R-:W0:Y:S01]  /*1bf0*/  MUFU.RSQ R0, -QNAN ;  /* 0xffc0000000007908 */ /* 0x000e220000001400 */
[----:B------:R-:W-:Y:S05]  /*1c00*/  BRA `(.L_x_105) ;  /* 0x0000000000047947 */ /* 0x000fea0003800000 */
.L_x_97:
[----:B------:R-:W-:-:S07]  /*1c10*/  FADD.FTZ R0, R5, R0 ;  /* 0x0000000005007221 */ /* 0x000fce0000010000 */
.L_x_105:
[----:B------:R-:W-:Y:S05]  /*1c20*/  BSYNC.RECONVERGENT B1 ;  /* 0x0000000000017941 */ /* 0x000fea0003800200 */
.L_x_95:
[----:B------:R-:W-:-:S04]  /*1c30*/  IMAD.MOV.U32 R3, RZ, RZ, 0x0 ;  /* 0x00000000ff037424 */ /* 0x000fc800078e00ff */
[----:B0-----:R-:W-:Y:S05]  /*1c40*/  RET.REL.NODEC R2 `(_Z18InitialGuessKernelPfPKfS1_S1_fmm) ;  /* 0xffffffe002ec7950 */ /* 0x001fea0003c3ffff */
.L_x_106:
        /* <DEDUP_REMOVED lines=11> */
.L_x_113:


//--------------------- .nv.shared.reserved.0     --------------------------
	.section	.nv.shared.reserved.0,"aw",@nobits
	.weak		__nv_reservedSMEM_offset_0_alias
	.size		__nv_reservedSMEM_offset_0_alias, 0, 64
	.other		__nv_reservedSMEM_offset_0_alias,@"STO_CUDA_RESERVED_SHARED STV_DEFAULT"
__nv_reservedSMEM_offset_0_alias:
	.zero		0
	.zero		64


//--------------------- .nv.shared._Z18LogPropagateKernelPfPKfS1_S1_S1_S1_ffmm --------------------------
	.section	.nv.shared._Z18LogPropagateKernelPfPKfS1_S1_S1_S1_ffmm,"aw",@nobits
	.sectionflags	@""
	.align	4
.nv.shared._Z18LogPropagateKernelPfPKfS1_S1_S1_S1_ffmm:
	.zero		4096


//--------------------- .nv.shared._Z15PropagateKernelPfPKfS1_S1_S1_S1_S1_fffmm --------------------------
	.section	.nv.shared._Z15PropagateKernelPfPKfS1_S1_S1_S1_S1_fffmm,"aw",@nobits
	.sectionflags	@""
	.align	4
.nv.shared._Z15PropagateKernelPfPKfS1_S1_S1_S1_S1_fffmm:
	.zero		3072


//--------------------- .nv.shared._Z18InitialGuessKernelPfPKfS1_S1_fmm --------------------------
	.section	.nv.shared._Z18InitialGuessKernelPfPKfS1_S1_fmm,"aw",@nobits
	.sectionflags	@""
	.align	4
.nv.shared._Z18InitialGuessKernelPfPKfS1_S1_fmm:
	.zero		2048


//--------------------- .nv.constant0._Z23UpdateLogSolutionKernelPfS_PKffm --------------------------
	.section	.nv.constant0._Z23UpdateLogSolutionKernelPfS_PKffm,"a",@progbits
	.sectionflags	@""
	.align	4
.nv.constant0._Z23UpdateLogSolutionKernelPfS_PKffm:
	.zero		936


//--------------------- .nv.constant0._Z20UpdateSolutionKernelPfS_m --------------------------
	.section	.nv.constant0._Z20UpdateSolutionKernelPfS_m,"a",@progbits
	.sectionflags	@""
	.align	4
.nv.constant0._Z20UpdateSolutionKernelPfS_m:
	.zero		920


//--------------------- .nv.constant0._Z20LogGradPenaltyKernelPfPKfPKmS1_fmm --------------------------
	.section	.nv.constant0._Z20LogGradPenaltyKernelPfPKfPKmS1_fmm,"a",@progbits
	.sectionflags	@""
	.align	4
.nv.constant0._Z20LogGradPenaltyKernelPfPKfPKmS1_fmm:
	.zero		952


//--------------------- .nv.constant0._Z17GradPenaltyKernelPfPKfPKmS1_fmm --------------------------
	.section	.nv.constant0._Z17GradPenaltyKernelPfPKfPKmS1_fmm,"a",@progbits
	.sectionflags	@""
	.align	4
.nv.constant0._Z17GradPenaltyKernelPfPKfPKmS1_fmm:
	.zero		952


//--------------------- .nv.constant0._Z18LogPropagateKernelPfPKfS1_S1_S1_S1_ffmm --------------------------
	.section	.nv.constant0._Z18LogPropagateKernelPfPKfS1_S1_S1_S1_ffmm,"a",@progbits
	.sectionflags	@""
	.align	4
.nv.constant0._Z18LogPropagateKernelPfPKfS1_S1_S1_S1_ffmm:
	.zero		968


//--------------------- .nv.constant0._Z15PropagateKernelPfPKfS1_S1_S1_S1_S1_fffmm --------------------------
	.section	.nv.constant0._Z15PropagateKernelPfPKfS1_S1_S1_S1_S1_fffmm,"a",@progbits
	.sectionflags	@""
	.align	4
.nv.constant0._Z15PropagateKernelPfPKfS1_S1_S1_S1_S1_fffmm:
	.zero		984


//--------------------- .nv.constant0._Z18InitialGuessKernelPfPKfS1_S1_fmm --------------------------
	.section	.nv.constant0._Z18InitialGuessKernelPfPKfS1_S1_fmm,"a",@progbits
	.sectionflags	@""
	.align	4
.nv.constant0._Z18InitialGuessKernelPfPKfS1_S1_fmm:
	.zero		952


//--------------------- SYMBOLS --------------------------

	.type		.nv.reservedSmem.offset0,@object
	.size		.nv.reservedSmem.offset0,0x4
	.type		.nv.reservedSmem.cap,@object
	.size		.nv.reservedSmem.cap,0x4
